//
// Generated by NVIDIA NVVM Compiler
//
// Compiler Build ID: CL-36424714
// Cuda compilation tools, release 13.0, V13.0.88
// Based on NVVM 20.0.0
//

.version 9.0
.target sm_100
.address_size 64

	// .globl	_Z12masterkernelPiPdS_PtPhS0_S_S0_S_S_S_S_S_S0_S_S0_ddd
.func  (.param .align 16 .b8 func_retval0[16]) __internal_trig_reduction_slowpathd
(
	.param .b64 __internal_trig_reduction_slowpathd_param_0
)
;
.func  (.param .b64 func_retval0) __internal_accurate_pow
(
	.param .b64 __internal_accurate_pow_param_0
)
;
.global .align 8 .b8 __cudart_i2opi_d[144] = {8, 93, 141, 31, 177, 95, 251, 107, 234, 146, 82, 138, 247, 57, 7, 61, 123, 241, 229, 235, 199, 186, 39, 117, 45, 234, 95, 158, 102, 63, 70, 79, 183, 9, 203, 39, 207, 126, 54, 109, 31, 109, 10, 90, 139, 17, 47, 239, 15, 152, 5, 222, 255, 151, 248, 31, 59, 40, 249, 189, 139, 95, 132, 156, 244, 57, 83, 131, 57, 214, 145, 57, 65, 126, 95, 180, 38, 112, 156, 233, 132, 68, 187, 46, 245, 53, 130, 232, 62, 167, 41, 177, 28, 235, 29, 254, 28, 146, 209, 9, 234, 46, 73, 6, 224, 210, 77, 66, 58, 110, 36, 183, 97, 197, 187, 222, 171, 99, 81, 254, 65, 144, 67, 60, 153, 149, 98, 219, 192, 221, 52, 245, 209, 87, 39, 252, 41, 21, 68, 78, 110, 131, 249, 162};
.global .align 16 .b8 __cudart_sin_cos_coeffs[128] = {70, 210, 176, 44, 241, 229, 90, 190, 146, 227, 172, 105, 227, 29, 199, 62, 161, 98, 219, 25, 160, 1, 42, 191, 24, 8, 17, 17, 17, 17, 129, 63, 84, 85, 85, 85, 85, 85, 197, 191, 0, 0, 0, 0, 0, 0, 0, 0, 0, 0, 0, 0, 0, 0, 0, 0, 100, 129, 253, 32, 131, 255, 168, 189, 40, 133, 239, 193, 167, 238, 33, 62, 217, 230, 6, 142, 79, 126, 146, 190, 233, 188, 221, 25, 160, 1, 250, 62, 71, 93, 193, 22, 108, 193, 86, 191, 81, 85, 85, 85, 85, 85, 165, 63, 0, 0, 0, 0, 0, 0, 224, 191, 0, 0, 0, 0, 0, 0, 240, 63};

.visible .entry _Z12masterkernelPiPdS_PtPhS0_S_S0_S_S_S_S_S_S0_S_S0_ddd(
	.param .u64 .ptr .align 1 _Z12masterkernelPiPdS_PtPhS0_S_S0_S_S_S_S_S_S0_S_S0_ddd_param_0,
	.param .u64 .ptr .align 1 _Z12masterkernelPiPdS_PtPhS0_S_S0_S_S_S_S_S_S0_S_S0_ddd_param_1,
	.param .u64 .ptr .align 1 _Z12masterkernelPiPdS_PtPhS0_S_S0_S_S_S_S_S_S0_S_S0_ddd_param_2,
	.param .u64 .ptr .align 1 _Z12masterkernelPiPdS_PtPhS0_S_S0_S_S_S_S_S_S0_S_S0_ddd_param_3,
	.param .u64 .ptr .align 1 _Z12masterkernelPiPdS_PtPhS0_S_S0_S_S_S_S_S_S0_S_S0_ddd_param_4,
	.param .u64 .ptr .align 1 _Z12masterkernelPiPdS_PtPhS0_S_S0_S_S_S_S_S_S0_S_S0_ddd_param_5,
	.param .u64 .ptr .align 1 _Z12masterkernelPiPdS_PtPhS0_S_S0_S_S_S_S_S_S0_S_S0_ddd_param_6,
	.param .u64 .ptr .align 1 _Z12masterkernelPiPdS_PtPhS0_S_S0_S_S_S_S_S_S0_S_S0_ddd_param_7,
	.param .u64 .ptr .align 1 _Z12masterkernelPiPdS_PtPhS0_S_S0_S_S_S_S_S_S0_S_S0_ddd_param_8,
	.param .u64 .ptr .align 1 _Z12masterkernelPiPdS_PtPhS0_S_S0_S_S_S_S_S_S0_S_S0_ddd_param_9,
	.param .u64 .ptr .align 1 _Z12masterkernelPiPdS_PtPhS0_S_S0_S_S_S_S_S_S0_S_S0_ddd_param_10,
	.param .u64 .ptr .align 1 _Z12masterkernelPiPdS_PtPhS0_S_S0_S_S_S_S_S_S0_S_S0_ddd_param_11,
	.param .u64 .ptr .align 1 _Z12masterkernelPiPdS_PtPhS0_S_S0_S_S_S_S_S_S0_S_S0_ddd_param_12,
	.param .u64 .ptr .align 1 _Z12masterkernelPiPdS_PtPhS0_S_S0_S_S_S_S_S_S0_S_S0_ddd_param_13,
	.param .u64 .ptr .align 1 _Z12masterkernelPiPdS_PtPhS0_S_S0_S_S_S_S_S_S0_S_S0_ddd_param_14,
	.param .u64 .ptr .align 1 _Z12masterkernelPiPdS_PtPhS0_S_S0_S_S_S_S_S_S0_S_S0_ddd_param_15,
	.param .f64 _Z12masterkernelPiPdS_PtPhS0_S_S0_S_S_S_S_S_S0_S_S0_ddd_param_16,
	.param .f64 _Z12masterkernelPiPdS_PtPhS0_S_S0_S_S_S_S_S_S0_S_S0_ddd_param_17,
	.param .f64 _Z12masterkernelPiPdS_PtPhS0_S_S0_S_S_S_S_S_S0_S_S0_ddd_param_18
)
{
	.reg .pred 	%p<146>;
	.reg .b16 	%rs<53>;
	.reg .b32 	%r<248>;
	.reg .b32 	%f<3>;
	.reg .b64 	%rd<66>;
	.reg .b64 	%fd<519>;

	ld.param.u64 	%rd19, [_Z12masterkernelPiPdS_PtPhS0_S_S0_S_S_S_S_S_S0_S_S0_ddd_param_0];
	ld.param.u64 	%rd20, [_Z12masterkernelPiPdS_PtPhS0_S_S0_S_S_S_S_S_S0_S_S0_ddd_param_1];
	ld.param.u64 	%rd21, [_Z12masterkernelPiPdS_PtPhS0_S_S0_S_S_S_S_S_S0_S_S0_ddd_param_3];
	ld.param.u64 	%rd22, [_Z12masterkernelPiPdS_PtPhS0_S_S0_S_S_S_S_S_S0_S_S0_ddd_param_4];
	ld.param.u64 	%rd23, [_Z12masterkernelPiPdS_PtPhS0_S_S0_S_S_S_S_S_S0_S_S0_ddd_param_5];
	ld.param.u64 	%rd24, [_Z12masterkernelPiPdS_PtPhS0_S_S0_S_S_S_S_S_S0_S_S0_ddd_param_6];
	ld.param.u64 	%rd13, [_Z12masterkernelPiPdS_PtPhS0_S_S0_S_S_S_S_S_S0_S_S0_ddd_param_7];
	ld.param.u64 	%rd14, [_Z12masterkernelPiPdS_PtPhS0_S_S0_S_S_S_S_S_S0_S_S0_ddd_param_8];
	ld.param.u64 	%rd15, [_Z12masterkernelPiPdS_PtPhS0_S_S0_S_S_S_S_S_S0_S_S0_ddd_param_10];
	ld.param.u64 	%rd25, [_Z12masterkernelPiPdS_PtPhS0_S_S0_S_S_S_S_S_S0_S_S0_ddd_param_12];
	ld.param.u64 	%rd16, [_Z12masterkernelPiPdS_PtPhS0_S_S0_S_S_S_S_S_S0_S_S0_ddd_param_13];
	ld.param.u64 	%rd17, [_Z12masterkernelPiPdS_PtPhS0_S_S0_S_S_S_S_S_S0_S_S0_ddd_param_14];
	ld.param.u64 	%rd18, [_Z12masterkernelPiPdS_PtPhS0_S_S0_S_S_S_S_S_S0_S_S0_ddd_param_15];
	ld.param.f64 	%fd108, [_Z12masterkernelPiPdS_PtPhS0_S_S0_S_S_S_S_S_S0_S_S0_ddd_param_16];
	ld.param.f64 	%fd109, [_Z12masterkernelPiPdS_PtPhS0_S_S0_S_S_S_S_S_S0_S_S0_ddd_param_17];
	ld.param.f64 	%fd110, [_Z12masterkernelPiPdS_PtPhS0_S_S0_S_S_S_S_S_S0_S_S0_ddd_param_18];
	cvta.to.global.u64 	%rd1, %rd21;
	cvta.to.global.u64 	%rd2, %rd22;
	cvta.to.global.u64 	%rd3, %rd19;
	cvta.to.global.u64 	%rd4, %rd25;
	cvta.to.global.u64 	%rd5, %rd24;
	cvta.to.global.u64 	%rd6, %rd20;
	cvta.to.global.u64 	%rd7, %rd23;
	mov.u32 	%r49, %ctaid.x;
	mov.u32 	%r1, %tid.x;
	setp.eq.s32 	%p1, %r49, 1;
	@%p1 bra 	$L__BB0_63;
	setp.ne.s32 	%p2, %r49, 0;
	@%p2 bra 	$L__BB0_128;
	setp.gt.s32 	%p75, %r1, 1;
	@%p75 bra 	$L__BB0_7;
	setp.eq.s32 	%p78, %r1, 0;
	@%p78 bra 	$L__BB0_13;
	setp.eq.s32 	%p79, %r1, 1;
	@%p79 bra 	$L__BB0_5;
	bra.uni 	$L__BB0_128;
$L__BB0_5:
	ld.global.f64 	%fd354, [%rd7];
	setp.geu.f64 	%p85, %fd354, 0d4024000000000000;
	@%p85 bra 	$L__BB0_55;
	ld.global.u32 	%r165, [%rd5];
	add.s32 	%r166, %r165, 1;
	st.global.u32 	[%rd5], %r166;
	bra.uni 	$L__BB0_128;
$L__BB0_7:
	setp.eq.s32 	%p76, %r1, 2;
	@%p76 bra 	$L__BB0_57;
	setp.eq.s32 	%p77, %r1, 3;
	@%p77 bra 	$L__BB0_9;
	bra.uni 	$L__BB0_128;
$L__BB0_9:
	ld.global.f64 	%fd346, [%rd7];
	setp.lt.f64 	%p80, %fd346, 0d4018000000000000;
	@%p80 bra 	$L__BB0_130;
	mov.b32 	%r242, 0;
	mov.u32 	%r243, %r242;
$L__BB0_11:
	mul.wide.u32 	%rd39, %r243, 2;
	add.s64 	%rd40, %rd1, %rd39;
	ld.global.u16 	%rs4, [%rd40];
	shr.u16 	%rs5, %rs4, 8;
	add.s16 	%rs6, %rs5, %rs4;
	cvt.u64.u32 	%rd41, %r242;
	add.s64 	%rd42, %rd2, %rd41;
	st.global.u8 	[%rd42], %rs6;
	ld.global.u16 	%rs7, [%rd40+4];
	shr.u16 	%rs8, %rs7, 8;
	add.s16 	%rs9, %rs8, %rs7;
	st.global.u8 	[%rd42+1], %rs9;
	ld.global.u16 	%rs10, [%rd40+8];
	shr.u16 	%rs11, %rs10, 8;
	add.s16 	%rs12, %rs11, %rs10;
	st.global.u8 	[%rd42+2], %rs12;
	ld.global.u16 	%rs13, [%rd40+12];
	shr.u16 	%rs14, %rs13, 8;
	add.s16 	%rs15, %rs14, %rs13;
	st.global.u8 	[%rd42+3], %rs15;
	ld.global.u16 	%rs16, [%rd40+16];
	shr.u16 	%rs17, %rs16, 8;
	add.s16 	%rs18, %rs17, %rs16;
	st.global.u8 	[%rd42+4], %rs18;
	ld.global.u16 	%rs19, [%rd40+20];
	shr.u16 	%rs20, %rs19, 8;
	add.s16 	%rs21, %rs20, %rs19;
	st.global.u8 	[%rd42+5], %rs21;
	ld.global.u16 	%rs22, [%rd40+24];
	shr.u16 	%rs23, %rs22, 8;
	add.s16 	%rs24, %rs23, %rs22;
	st.global.u8 	[%rd42+6], %rs24;
	ld.global.u16 	%rs25, [%rd40+28];
	shr.u16 	%rs26, %rs25, 8;
	add.s16 	%rs27, %rs26, %rs25;
	st.global.u8 	[%rd42+7], %rs27;
	ld.global.u16 	%rs28, [%rd40+32];
	shr.u16 	%rs29, %rs28, 8;
	add.s16 	%rs30, %rs29, %rs28;
	st.global.u8 	[%rd42+8], %rs30;
	ld.global.u16 	%rs31, [%rd40+36];
	shr.u16 	%rs32, %rs31, 8;
	add.s16 	%rs33, %rs32, %rs31;
	st.global.u8 	[%rd42+9], %rs33;
	ld.global.u16 	%rs34, [%rd40+40];
	shr.u16 	%rs35, %rs34, 8;
	add.s16 	%rs36, %rs35, %rs34;
	st.global.u8 	[%rd42+10], %rs36;
	ld.global.u16 	%rs37, [%rd40+44];
	shr.u16 	%rs38, %rs37, 8;
	add.s16 	%rs39, %rs38, %rs37;
	st.global.u8 	[%rd42+11], %rs39;
	ld.global.u16 	%rs40, [%rd40+48];
	shr.u16 	%rs41, %rs40, 8;
	add.s16 	%rs42, %rs41, %rs40;
	st.global.u8 	[%rd42+12], %rs42;
	ld.global.u16 	%rs43, [%rd40+52];
	shr.u16 	%rs44, %rs43, 8;
	add.s16 	%rs45, %rs44, %rs43;
	st.global.u8 	[%rd42+13], %rs45;
	ld.global.u16 	%rs46, [%rd40+56];
	shr.u16 	%rs47, %rs46, 8;
	add.s16 	%rs48, %rs47, %rs46;
	st.global.u8 	[%rd42+14], %rs48;
	ld.global.u16 	%rs49, [%rd40+60];
	shr.u16 	%rs50, %rs49, 8;
	add.s16 	%rs51, %rs50, %rs49;
	add.s32 	%r242, %r242, 16;
	st.global.u8 	[%rd42+15], %rs51;
	add.s32 	%r243, %r243, 32;
	setp.ne.s32 	%p81, %r242, 163840;
	@%p81 bra 	$L__BB0_11;
	cvta.to.global.u64 	%rd43, %rd16;
	ld.global.f64 	%fd347, [%rd7];
	add.f64 	%fd348, %fd347, 0dC014000000000000;
	st.global.f64 	[%rd7], %fd348;
	ld.global.u32 	%r145, [%rd4];
	add.s32 	%r146, %r145, 1;
	st.global.u32 	[%rd4], %r146;
	mov.b32 	%r147, 163840;
	st.global.u32 	[%rd3], %r147;
	ld.global.f64 	%fd349, [%rd43];
	add.f64 	%fd350, %fd349, 0d4010000000000000;
	st.global.f64 	[%rd43], %fd350;
	bra.uni 	$L__BB0_128;
$L__BB0_13:
	ld.global.f64 	%fd364, [%rd7];
	setp.geu.f64 	%p90, %fd364, 0d403E000000000000;
	@%p90 bra 	$L__BB0_15;
	ld.global.u32 	%r232, [%rd5];
	add.s32 	%r233, %r232, 1;
	st.global.u32 	[%rd5], %r233;
	bra.uni 	$L__BB0_128;
$L__BB0_15:
	mov.f64 	%fd365, 0d4076800000000000;
	div.rn.f64 	%fd366, %fd365, %fd108;
	mul.f64 	%fd1, %fd366, %fd110;
	ld.global.f64 	%fd2, [%rd6];
	{
	.reg .b32 %temp; 
	mov.b64 	{%temp, %r2}, %fd2;
	}
	mov.f64 	%fd367, 0d4000000000000000;
	{
	.reg .b32 %temp; 
	mov.b64 	{%temp, %r167}, %fd367;
	}
	and.b32  	%r4, %r167, 2146435072;
	setp.eq.s32 	%p91, %r4, 1062207488;
	abs.f64 	%fd3, %fd2;
	{ // callseq 4, 0
	.param .b64 param0;
	st.param.f64 	[param0], %fd3;
	.param .b64 retval0;
	call.uni (retval0), 
	__internal_accurate_pow, 
	(
	param0
	);
	ld.param.f64 	%fd368, [retval0];
	} // callseq 4
	setp.lt.s32 	%p92, %r2, 0;
	neg.f64 	%fd370, %fd368;
	selp.f64 	%fd371, %fd370, %fd368, %p91;
	selp.f64 	%fd497, %fd371, %fd368, %p92;
	setp.neu.f64 	%p93, %fd2, 0d0000000000000000;
	@%p93 bra 	$L__BB0_17;
	setp.eq.s32 	%p94, %r4, 1062207488;
	selp.b32 	%r168, %r2, 0, %p94;
	setp.lt.s32 	%p95, %r167, 0;
	or.b32  	%r169, %r168, 2146435072;
	selp.b32 	%r170, %r169, %r168, %p95;
	mov.b32 	%r171, 0;
	mov.b64 	%fd497, {%r171, %r170};
$L__BB0_17:
	add.f64 	%fd372, %fd2, 0d4000000000000000;
	{
	.reg .b32 %temp; 
	mov.b64 	{%temp, %r172}, %fd372;
	}
	and.b32  	%r173, %r172, 2146435072;
	setp.ne.s32 	%p96, %r173, 2146435072;
	@%p96 bra 	$L__BB0_22;
	setp.num.f64 	%p97, %fd2, %fd2;
	@%p97 bra 	$L__BB0_20;
	mov.f64 	%fd373, 0d4000000000000000;
	add.rn.f64 	%fd497, %fd2, %fd373;
	bra.uni 	$L__BB0_22;
$L__BB0_20:
	setp.neu.f64 	%p98, %fd3, 0d7FF0000000000000;
	@%p98 bra 	$L__BB0_22;
	setp.lt.s32 	%p99, %r2, 0;
	setp.eq.s32 	%p100, %r4, 1062207488;
	setp.lt.s32 	%p101, %r167, 0;
	selp.b32 	%r175, 0, 2146435072, %p101;
	and.b32  	%r176, %r167, 2147483647;
	setp.ne.s32 	%p102, %r176, 1071644672;
	or.b32  	%r177, %r175, -2147483648;
	selp.b32 	%r178, %r177, %r175, %p102;
	selp.b32 	%r179, %r178, %r175, %p100;
	selp.b32 	%r180, %r179, %r175, %p99;
	mov.b32 	%r181, 0;
	mov.b64 	%fd497, {%r181, %r180};
$L__BB0_22:
	setp.eq.s32 	%p103, %r4, 1062207488;
	setp.eq.f64 	%p104, %fd2, 0d3FF0000000000000;
	selp.f64 	%fd10, 0d3FF0000000000000, %fd497, %p104;
	ld.global.f64 	%fd11, [%rd6+8];
	{
	.reg .b32 %temp; 
	mov.b64 	{%temp, %r5}, %fd11;
	}
	abs.f64 	%fd12, %fd11;
	{ // callseq 5, 0
	.param .b64 param0;
	st.param.f64 	[param0], %fd12;
	.param .b64 retval0;
	call.uni (retval0), 
	__internal_accurate_pow, 
	(
	param0
	);
	ld.param.f64 	%fd374, [retval0];
	} // callseq 5
	setp.lt.s32 	%p105, %r5, 0;
	neg.f64 	%fd376, %fd374;
	selp.f64 	%fd377, %fd376, %fd374, %p103;
	selp.f64 	%fd499, %fd377, %fd374, %p105;
	setp.neu.f64 	%p106, %fd11, 0d0000000000000000;
	@%p106 bra 	$L__BB0_24;
	setp.eq.s32 	%p107, %r4, 1062207488;
	selp.b32 	%r183, %r5, 0, %p107;
	setp.lt.s32 	%p108, %r167, 0;
	or.b32  	%r184, %r183, 2146435072;
	selp.b32 	%r185, %r184, %r183, %p108;
	mov.b32 	%r186, 0;
	mov.b64 	%fd499, {%r186, %r185};
$L__BB0_24:
	add.f64 	%fd378, %fd11, 0d4000000000000000;
	{
	.reg .b32 %temp; 
	mov.b64 	{%temp, %r187}, %fd378;
	}
	and.b32  	%r188, %r187, 2146435072;
	setp.ne.s32 	%p109, %r188, 2146435072;
	@%p109 bra 	$L__BB0_29;
	setp.num.f64 	%p110, %fd11, %fd11;
	@%p110 bra 	$L__BB0_27;
	mov.f64 	%fd379, 0d4000000000000000;
	add.rn.f64 	%fd499, %fd11, %fd379;
	bra.uni 	$L__BB0_29;
$L__BB0_27:
	setp.neu.f64 	%p111, %fd12, 0d7FF0000000000000;
	@%p111 bra 	$L__BB0_29;
	setp.lt.s32 	%p112, %r5, 0;
	setp.eq.s32 	%p113, %r4, 1062207488;
	setp.lt.s32 	%p114, %r167, 0;
	selp.b32 	%r190, 0, 2146435072, %p114;
	and.b32  	%r191, %r167, 2147483647;
	setp.ne.s32 	%p115, %r191, 1071644672;
	or.b32  	%r192, %r190, -2147483648;
	selp.b32 	%r193, %r192, %r190, %p115;
	selp.b32 	%r194, %r193, %r190, %p113;
	selp.b32 	%r195, %r194, %r190, %p112;
	mov.b32 	%r196, 0;
	mov.b64 	%fd499, {%r196, %r195};
$L__BB0_29:
	setp.eq.s32 	%p116, %r4, 1062207488;
	setp.eq.f64 	%p117, %fd11, 0d3FF0000000000000;
	selp.f64 	%fd380, 0d3FF0000000000000, %fd499, %p117;
	add.f64 	%fd19, %fd10, %fd380;
	ld.global.f64 	%fd20, [%rd6+16];
	{
	.reg .b32 %temp; 
	mov.b64 	{%temp, %r6}, %fd20;
	}
	abs.f64 	%fd21, %fd20;
	{ // callseq 6, 0
	.param .b64 param0;
	st.param.f64 	[param0], %fd21;
	.param .b64 retval0;
	call.uni (retval0), 
	__internal_accurate_pow, 
	(
	param0
	);
	ld.param.f64 	%fd381, [retval0];
	} // callseq 6
	setp.lt.s32 	%p118, %r6, 0;
	neg.f64 	%fd383, %fd381;
	selp.f64 	%fd384, %fd383, %fd381, %p116;
	selp.f64 	%fd501, %fd384, %fd381, %p118;
	setp.neu.f64 	%p119, %fd20, 0d0000000000000000;
	@%p119 bra 	$L__BB0_31;
	setp.eq.s32 	%p120, %r4, 1062207488;
	selp.b32 	%r198, %r6, 0, %p120;
	setp.lt.s32 	%p121, %r167, 0;
	or.b32  	%r199, %r198, 2146435072;
	selp.b32 	%r200, %r199, %r198, %p121;
	mov.b32 	%r201, 0;
	mov.b64 	%fd501, {%r201, %r200};
$L__BB0_31:
	add.f64 	%fd385, %fd20, 0d4000000000000000;
	{
	.reg .b32 %temp; 
	mov.b64 	{%temp, %r202}, %fd385;
	}
	and.b32  	%r203, %r202, 2146435072;
	setp.ne.s32 	%p122, %r203, 2146435072;
	@%p122 bra 	$L__BB0_36;
	setp.num.f64 	%p123, %fd20, %fd20;
	@%p123 bra 	$L__BB0_34;
	mov.f64 	%fd386, 0d4000000000000000;
	add.rn.f64 	%fd501, %fd20, %fd386;
	bra.uni 	$L__BB0_36;
$L__BB0_34:
	setp.neu.f64 	%p124, %fd21, 0d7FF0000000000000;
	@%p124 bra 	$L__BB0_36;
	setp.lt.s32 	%p125, %r6, 0;
	setp.eq.s32 	%p126, %r4, 1062207488;
	setp.lt.s32 	%p127, %r167, 0;
	selp.b32 	%r205, 0, 2146435072, %p127;
	and.b32  	%r206, %r167, 2147483647;
	setp.ne.s32 	%p128, %r206, 1071644672;
	or.b32  	%r207, %r205, -2147483648;
	selp.b32 	%r208, %r207, %r205, %p128;
	selp.b32 	%r209, %r208, %r205, %p126;
	selp.b32 	%r210, %r209, %r205, %p125;
	mov.b32 	%r211, 0;
	mov.b64 	%fd501, {%r211, %r210};
$L__BB0_36:
	setp.eq.f64 	%p129, %fd20, 0d3FF0000000000000;
	selp.f64 	%fd387, 0d3FF0000000000000, %fd501, %p129;
	add.f64 	%fd388, %fd19, %fd387;
	sqrt.rn.f64 	%fd28, %fd388;
	mul.f64 	%fd29, %fd1, 0d3F91DF46A2529D39;
	abs.f64 	%fd30, %fd29;
	setp.neu.f64 	%p130, %fd30, 0d7FF0000000000000;
	@%p130 bra 	$L__BB0_38;
	mov.f64 	%fd394, 0d0000000000000000;
	mul.rn.f64 	%fd503, %fd29, %fd394;
	mov.b32 	%r235, 1;
	bra.uni 	$L__BB0_41;
$L__BB0_38:
	mul.f64 	%fd389, %fd29, 0d3FE45F306DC9C883;
	cvt.rni.s32.f64 	%r234, %fd389;
	cvt.rn.f64.s32 	%fd390, %r234;
	fma.rn.f64 	%fd391, %fd390, 0dBFF921FB54442D18, %fd29;
	fma.rn.f64 	%fd392, %fd390, 0dBC91A62633145C00, %fd391;
	fma.rn.f64 	%fd503, %fd390, 0dB97B839A252049C0, %fd392;
	setp.ltu.f64 	%p131, %fd30, 0d41E0000000000000;
	@%p131 bra 	$L__BB0_40;
	{ // callseq 7, 0
	.param .b64 param0;
	st.param.f64 	[param0], %fd29;
	.param .align 16 .b8 retval0[16];
	call.uni (retval0), 
	__internal_trig_reduction_slowpathd, 
	(
	param0
	);
	ld.param.f64 	%fd503, [retval0];
	ld.param.b32 	%r234, [retval0+8];
	} // callseq 7
$L__BB0_40:
	add.s32 	%r235, %r234, 1;
$L__BB0_41:
	setp.neu.f64 	%p132, %fd30, 0d7FF0000000000000;
	shl.b32 	%r214, %r235, 6;
	cvt.u64.u32 	%rd48, %r214;
	and.b64  	%rd49, %rd48, 64;
	mov.u64 	%rd50, __cudart_sin_cos_coeffs;
	add.s64 	%rd51, %rd50, %rd49;
	mul.rn.f64 	%fd395, %fd503, %fd503;
	and.b32  	%r215, %r235, 1;
	setp.eq.b32 	%p133, %r215, 1;
	selp.f64 	%fd396, 0dBDA8FF8320FD8164, 0d3DE5DB65F9785EBA, %p133;
	ld.global.nc.v2.f64 	{%fd397, %fd398}, [%rd51];
	fma.rn.f64 	%fd399, %fd396, %fd395, %fd397;
	fma.rn.f64 	%fd400, %fd399, %fd395, %fd398;
	ld.global.nc.v2.f64 	{%fd401, %fd402}, [%rd51+16];
	fma.rn.f64 	%fd403, %fd400, %fd395, %fd401;
	fma.rn.f64 	%fd404, %fd403, %fd395, %fd402;
	ld.global.nc.v2.f64 	{%fd405, %fd406}, [%rd51+32];
	fma.rn.f64 	%fd407, %fd404, %fd395, %fd405;
	fma.rn.f64 	%fd408, %fd407, %fd395, %fd406;
	fma.rn.f64 	%fd409, %fd408, %fd503, %fd503;
	fma.rn.f64 	%fd410, %fd408, %fd395, 0d3FF0000000000000;
	selp.f64 	%fd411, %fd410, %fd409, %p133;
	and.b32  	%r216, %r235, 2;
	setp.eq.s32 	%p134, %r216, 0;
	mov.f64 	%fd412, 0d0000000000000000;
	sub.f64 	%fd413, %fd412, %fd411;
	selp.f64 	%fd36, %fd411, %fd413, %p134;
	@%p132 bra 	$L__BB0_43;
	mov.f64 	%fd419, 0d0000000000000000;
	mul.rn.f64 	%fd504, %fd29, %fd419;
	mov.b32 	%r236, 0;
	bra.uni 	$L__BB0_45;
$L__BB0_43:
	mul.f64 	%fd414, %fd29, 0d3FE45F306DC9C883;
	cvt.rni.s32.f64 	%r236, %fd414;
	cvt.rn.f64.s32 	%fd415, %r236;
	fma.rn.f64 	%fd416, %fd415, 0dBFF921FB54442D18, %fd29;
	fma.rn.f64 	%fd417, %fd415, 0dBC91A62633145C00, %fd416;
	fma.rn.f64 	%fd504, %fd415, 0dB97B839A252049C0, %fd417;
	setp.ltu.f64 	%p135, %fd30, 0d41E0000000000000;
	@%p135 bra 	$L__BB0_45;
	{ // callseq 8, 0
	.param .b64 param0;
	st.param.f64 	[param0], %fd29;
	.param .align 16 .b8 retval0[16];
	call.uni (retval0), 
	__internal_trig_reduction_slowpathd, 
	(
	param0
	);
	ld.param.f64 	%fd504, [retval0];
	ld.param.b32 	%r236, [retval0+8];
	} // callseq 8
$L__BB0_45:
	shl.b32 	%r219, %r236, 6;
	cvt.u64.u32 	%rd52, %r219;
	and.b64  	%rd53, %rd52, 64;
	add.s64 	%rd55, %rd50, %rd53;
	mul.rn.f64 	%fd420, %fd504, %fd504;
	and.b32  	%r220, %r236, 1;
	setp.eq.b32 	%p136, %r220, 1;
	selp.f64 	%fd421, 0dBDA8FF8320FD8164, 0d3DE5DB65F9785EBA, %p136;
	ld.global.nc.v2.f64 	{%fd422, %fd423}, [%rd55];
	fma.rn.f64 	%fd424, %fd421, %fd420, %fd422;
	fma.rn.f64 	%fd425, %fd424, %fd420, %fd423;
	ld.global.nc.v2.f64 	{%fd426, %fd427}, [%rd55+16];
	fma.rn.f64 	%fd428, %fd425, %fd420, %fd426;
	fma.rn.f64 	%fd429, %fd428, %fd420, %fd427;
	ld.global.nc.v2.f64 	{%fd430, %fd431}, [%rd55+32];
	fma.rn.f64 	%fd432, %fd429, %fd420, %fd430;
	fma.rn.f64 	%fd433, %fd432, %fd420, %fd431;
	fma.rn.f64 	%fd434, %fd433, %fd504, %fd504;
	fma.rn.f64 	%fd435, %fd433, %fd420, 0d3FF0000000000000;
	selp.f64 	%fd436, %fd435, %fd434, %p136;
	and.b32  	%r221, %r236, 2;
	setp.eq.s32 	%p137, %r221, 0;
	mov.f64 	%fd437, 0d0000000000000000;
	sub.f64 	%fd438, %fd437, %fd436;
	selp.f64 	%fd439, %fd436, %fd438, %p137;
	mul.f64 	%fd41, %fd28, %fd439;
	mul.f64 	%fd42, %fd109, 0d3F91DF46A2529D39;
	abs.f64 	%fd43, %fd42;
	setp.neu.f64 	%p138, %fd43, 0d7FF0000000000000;
	@%p138 bra 	$L__BB0_47;
	mov.f64 	%fd445, 0d0000000000000000;
	mul.rn.f64 	%fd506, %fd42, %fd445;
	mov.b32 	%r238, 1;
	bra.uni 	$L__BB0_50;
$L__BB0_47:
	mul.f64 	%fd440, %fd42, 0d3FE45F306DC9C883;
	cvt.rni.s32.f64 	%r237, %fd440;
	cvt.rn.f64.s32 	%fd441, %r237;
	fma.rn.f64 	%fd442, %fd441, 0dBFF921FB54442D18, %fd42;
	fma.rn.f64 	%fd443, %fd441, 0dBC91A62633145C00, %fd442;
	fma.rn.f64 	%fd506, %fd441, 0dB97B839A252049C0, %fd443;
	setp.ltu.f64 	%p139, %fd43, 0d41E0000000000000;
	@%p139 bra 	$L__BB0_49;
	{ // callseq 9, 0
	.param .b64 param0;
	st.param.f64 	[param0], %fd42;
	.param .align 16 .b8 retval0[16];
	call.uni (retval0), 
	__internal_trig_reduction_slowpathd, 
	(
	param0
	);
	ld.param.f64 	%fd506, [retval0];
	ld.param.b32 	%r237, [retval0+8];
	} // callseq 9
$L__BB0_49:
	add.s32 	%r238, %r237, 1;
$L__BB0_50:
	setp.neu.f64 	%p140, %fd43, 0d7FF0000000000000;
	shl.b32 	%r224, %r238, 6;
	cvt.u64.u32 	%rd56, %r224;
	and.b64  	%rd57, %rd56, 64;
	add.s64 	%rd59, %rd50, %rd57;
	mul.rn.f64 	%fd446, %fd506, %fd506;
	and.b32  	%r225, %r238, 1;
	setp.eq.b32 	%p141, %r225, 1;
	selp.f64 	%fd447, 0dBDA8FF8320FD8164, 0d3DE5DB65F9785EBA, %p141;
	ld.global.nc.v2.f64 	{%fd448, %fd449}, [%rd59];
	fma.rn.f64 	%fd450, %fd447, %fd446, %fd448;
	fma.rn.f64 	%fd451, %fd450, %fd446, %fd449;
	ld.global.nc.v2.f64 	{%fd452, %fd453}, [%rd59+16];
	fma.rn.f64 	%fd454, %fd451, %fd446, %fd452;
	fma.rn.f64 	%fd455, %fd454, %fd446, %fd453;
	ld.global.nc.v2.f64 	{%fd456, %fd457}, [%rd59+32];
	fma.rn.f64 	%fd458, %fd455, %fd446, %fd456;
	fma.rn.f64 	%fd459, %fd458, %fd446, %fd457;
	fma.rn.f64 	%fd460, %fd459, %fd506, %fd506;
	fma.rn.f64 	%fd461, %fd459, %fd446, 0d3FF0000000000000;
	selp.f64 	%fd462, %fd461, %fd460, %p141;
	and.b32  	%r226, %r238, 2;
	setp.eq.s32 	%p142, %r226, 0;
	mov.f64 	%fd463, 0d0000000000000000;
	sub.f64 	%fd464, %fd463, %fd462;
	selp.f64 	%fd49, %fd462, %fd464, %p142;
	@%p140 bra 	$L__BB0_52;
	mov.f64 	%fd470, 0d0000000000000000;
	mul.rn.f64 	%fd507, %fd42, %fd470;
	mov.b32 	%r239, 0;
	bra.uni 	$L__BB0_54;
$L__BB0_52:
	mul.f64 	%fd465, %fd42, 0d3FE45F306DC9C883;
	cvt.rni.s32.f64 	%r239, %fd465;
	cvt.rn.f64.s32 	%fd466, %r239;
	fma.rn.f64 	%fd467, %fd466, 0dBFF921FB54442D18, %fd42;
	fma.rn.f64 	%fd468, %fd466, 0dBC91A62633145C00, %fd467;
	fma.rn.f64 	%fd507, %fd466, 0dB97B839A252049C0, %fd468;
	setp.ltu.f64 	%p143, %fd43, 0d41E0000000000000;
	@%p143 bra 	$L__BB0_54;
	{ // callseq 10, 0
	.param .b64 param0;
	st.param.f64 	[param0], %fd42;
	.param .align 16 .b8 retval0[16];
	call.uni (retval0), 
	__internal_trig_reduction_slowpathd, 
	(
	param0
	);
	ld.param.f64 	%fd507, [retval0];
	ld.param.b32 	%r239, [retval0+8];
	} // callseq 10
$L__BB0_54:
	shl.b32 	%r229, %r239, 6;
	cvt.u64.u32 	%rd60, %r229;
	and.b64  	%rd61, %rd60, 64;
	add.s64 	%rd63, %rd50, %rd61;
	mul.rn.f64 	%fd471, %fd507, %fd507;
	and.b32  	%r230, %r239, 1;
	setp.eq.b32 	%p144, %r230, 1;
	selp.f64 	%fd472, 0dBDA8FF8320FD8164, 0d3DE5DB65F9785EBA, %p144;
	ld.global.nc.v2.f64 	{%fd473, %fd474}, [%rd63];
	fma.rn.f64 	%fd475, %fd472, %fd471, %fd473;
	fma.rn.f64 	%fd476, %fd475, %fd471, %fd474;
	ld.global.nc.v2.f64 	{%fd477, %fd478}, [%rd63+16];
	fma.rn.f64 	%fd479, %fd476, %fd471, %fd477;
	fma.rn.f64 	%fd480, %fd479, %fd471, %fd478;
	ld.global.nc.v2.f64 	{%fd481, %fd482}, [%rd63+32];
	fma.rn.f64 	%fd483, %fd480, %fd471, %fd481;
	fma.rn.f64 	%fd484, %fd483, %fd471, %fd482;
	fma.rn.f64 	%fd485, %fd484, %fd507, %fd507;
	fma.rn.f64 	%fd486, %fd484, %fd471, 0d3FF0000000000000;
	selp.f64 	%fd487, %fd486, %fd485, %p144;
	and.b32  	%r231, %r239, 2;
	setp.eq.s32 	%p145, %r231, 0;
	mov.f64 	%fd488, 0d0000000000000000;
	sub.f64 	%fd489, %fd488, %fd487;
	selp.f64 	%fd490, %fd487, %fd489, %p145;
	mul.f64 	%fd491, %fd41, %fd490;
	mul.f64 	%fd492, %fd28, %fd36;
	st.global.f64 	[%rd6], %fd492;
	mul.f64 	%fd493, %fd41, %fd49;
	st.global.f64 	[%rd6+8], %fd493;
	st.global.f64 	[%rd6+16], %fd491;
	ld.global.f64 	%fd494, [%rd7];
	add.f64 	%fd495, %fd494, 0dC028000000000000;
	st.global.f64 	[%rd7], %fd495;
	bra.uni 	$L__BB0_128;
$L__BB0_55:
	mul.f64 	%fd355, %fd108, 0d3FE0000000000000;
	setp.gt.f64 	%p86, %fd110, %fd355;
	@%p86 bra 	$L__BB0_128;
	ld.param.u64 	%rd64, [_Z12masterkernelPiPdS_PtPhS0_S_S0_S_S_S_S_S_S0_S_S0_ddd_param_2];
	cvta.to.global.u64 	%rd46, %rd18;
	cvta.to.global.u64 	%rd47, %rd64;
	mov.b32 	%r156, 1;
	st.global.u32 	[%rd47+16], %r156;
	st.global.u32 	[%rd47+12], %r156;
	st.global.u32 	[%rd47], %r156;
	ld.global.u32 	%r157, [%rd47+20];
	setp.eq.s32 	%p87, %r157, 0;
	selp.b32 	%r158, 1, 2, %p87;
	cvt.rn.f64.u32 	%fd356, %r158;
	ld.global.u32 	%r159, [%rd47+4];
	setp.ne.s32 	%p88, %r159, 0;
	selp.u32 	%r160, 1, 0, %p88;
	ld.global.u32 	%r161, [%rd47+8];
	setp.ne.s32 	%p89, %r161, 0;
	selp.u32 	%r162, 1, 0, %p89;
	add.s32 	%r163, %r162, %r160;
	add.s32 	%r164, %r163, 2;
	cvt.rn.f64.u32 	%fd357, %r164;
	mul.f64 	%fd358, %fd357, 0d3FC999999999999A;
	fma.rn.f64 	%fd359, %fd356, 0d3FB999999999999A, %fd358;
	ld.global.f64 	%fd360, [%rd46];
	add.f64 	%fd361, %fd360, %fd359;
	st.global.f64 	[%rd46], %fd361;
	ld.global.f64 	%fd362, [%rd7];
	add.f64 	%fd363, %fd362, 0dC018000000000000;
	st.global.f64 	[%rd7], %fd363;
	bra.uni 	$L__BB0_128;
$L__BB0_57:
	ld.global.f64 	%fd351, [%rd7];
	setp.lt.f64 	%p82, %fd351, 0d4044000000000000;
	@%p82 bra 	$L__BB0_129;
	add.s64 	%rd8, %rd1, 32;
	mov.b32 	%r240, 0;
$L__BB0_59:
	mul.wide.u32 	%rd44, %r240, 1280;
	add.s64 	%rd65, %rd8, %rd44;
	mov.b32 	%r241, 0;
$L__BB0_60:
	mov.b16 	%rs52, 5524;
	st.global.u16 	[%rd65+-32], %rs52;
	st.global.u16 	[%rd65+-30], %rs52;
	st.global.u16 	[%rd65+-28], %rs52;
	st.global.u16 	[%rd65+-26], %rs52;
	st.global.u16 	[%rd65+-24], %rs52;
	st.global.u16 	[%rd65+-22], %rs52;
	st.global.u16 	[%rd65+-20], %rs52;
	st.global.u16 	[%rd65+-18], %rs52;
	st.global.u16 	[%rd65+-16], %rs52;
	st.global.u16 	[%rd65+-14], %rs52;
	st.global.u16 	[%rd65+-12], %rs52;
	st.global.u16 	[%rd65+-10], %rs52;
	st.global.u16 	[%rd65+-8], %rs52;
	st.global.u16 	[%rd65+-6], %rs52;
	st.global.u16 	[%rd65+-4], %rs52;
	st.global.u16 	[%rd65+-2], %rs52;
	st.global.u16 	[%rd65], %rs52;
	st.global.u16 	[%rd65+2], %rs52;
	st.global.u16 	[%rd65+4], %rs52;
	st.global.u16 	[%rd65+6], %rs52;
	st.global.u16 	[%rd65+8], %rs52;
	st.global.u16 	[%rd65+10], %rs52;
	st.global.u16 	[%rd65+12], %rs52;
	st.global.u16 	[%rd65+14], %rs52;
	st.global.u16 	[%rd65+16], %rs52;
	st.global.u16 	[%rd65+18], %rs52;
	st.global.u16 	[%rd65+20], %rs52;
	st.global.u16 	[%rd65+22], %rs52;
	st.global.u16 	[%rd65+24], %rs52;
	st.global.u16 	[%rd65+26], %rs52;
	st.global.u16 	[%rd65+28], %rs52;
	st.global.u16 	[%rd65+30], %rs52;
	add.s32 	%r241, %r241, 32;
	add.s64 	%rd65, %rd65, 64;
	setp.ne.s32 	%p83, %r241, 640;
	@%p83 bra 	$L__BB0_60;
	add.s32 	%r240, %r240, 1;
	setp.ne.s32 	%p84, %r240, 512;
	@%p84 bra 	$L__BB0_59;
	cvta.to.global.u64 	%rd45, %rd15;
	ld.global.u32 	%r152, [%rd45];
	add.s32 	%r153, %r152, 1;
	st.global.u32 	[%rd45], %r153;
	ld.global.f64 	%fd352, [%rd7];
	add.f64 	%fd353, %fd352, 0dC039000000000000;
	st.global.f64 	[%rd7], %fd353;
	bra.uni 	$L__BB0_128;
$L__BB0_63:
	setp.gt.s32 	%p3, %r1, 1;
	@%p3 bra 	$L__BB0_68;
	setp.eq.s32 	%p6, %r1, 0;
	@%p6 bra 	$L__BB0_72;
	setp.eq.s32 	%p7, %r1, 1;
	@%p7 bra 	$L__BB0_66;
	bra.uni 	$L__BB0_128;
$L__BB0_66:
	ld.global.f64 	%fd340, [%rd7];
	setp.geu.f64 	%p67, %fd340, 0d4034000000000000;
	@%p67 bra 	$L__BB0_84;
	ld.global.u32 	%r133, [%rd5];
	add.s32 	%r134, %r133, 1;
	st.global.u32 	[%rd5], %r134;
	bra.uni 	$L__BB0_128;
$L__BB0_68:
	setp.eq.s32 	%p4, %r1, 2;
	@%p4 bra 	$L__BB0_85;
	setp.eq.s32 	%p5, %r1, 3;
	@%p5 bra 	$L__BB0_70;
	bra.uni 	$L__BB0_128;
$L__BB0_70:
	mul.f64 	%fd111, %fd108, 0d3FE0000000000000;
	setp.gtu.f64 	%p8, %fd110, %fd111;
	@%p8 bra 	$L__BB0_128;
	cvta.to.global.u64 	%rd26, %rd13;
	ld.global.f64 	%fd112, [%rd7];
	add.f64 	%fd113, %fd112, 0d404E000000000000;
	min.f64 	%fd114, %fd113, 0d4059000000000000;
	st.global.f64 	[%rd7], %fd114;
	ld.global.f64 	%fd115, [%rd26];
	add.f64 	%fd116, %fd115, %fd114;
	st.global.f64 	[%rd26], %fd116;
	bra.uni 	$L__BB0_128;
$L__BB0_72:
	ld.global.f64 	%fd343, [%rd7];
	setp.geu.f64 	%p68, %fd343, 0d4039000000000000;
	@%p68 bra 	$L__BB0_74;
	ld.global.u32 	%r142, [%rd5];
	add.s32 	%r143, %r142, 1;
	st.global.u32 	[%rd5], %r143;
	bra.uni 	$L__BB0_128;
$L__BB0_74:
	ld.global.u32 	%r135, [%rd3];
	setp.lt.s32 	%p69, %r135, 1;
	@%p69 bra 	$L__BB0_83;
	mov.b32 	%r244, 0;
$L__BB0_76:
	cvt.u64.u32 	%rd33, %r244;
	add.s64 	%rd34, %rd2, %rd33;
	mov.b16 	%rs1, 0;
	st.global.u8 	[%rd34], %rs1;
	add.s32 	%r244, %r244, 1;
	ld.global.u32 	%r33, [%rd3];
	setp.lt.s32 	%p70, %r244, %r33;
	@%p70 bra 	$L__BB0_76;
	setp.lt.s32 	%p71, %r33, 1;
	@%p71 bra 	$L__BB0_83;
	mov.b32 	%r245, 0;
$L__BB0_79:
	cvt.u64.u32 	%rd35, %r245;
	add.s64 	%rd36, %rd2, %rd35;
	mov.b16 	%rs2, 0;
	st.global.u8 	[%rd36], %rs2;
	add.s32 	%r245, %r245, 1;
	ld.global.u32 	%r36, [%rd3];
	setp.lt.s32 	%p72, %r245, %r36;
	@%p72 bra 	$L__BB0_79;
	setp.lt.s32 	%p73, %r36, 1;
	@%p73 bra 	$L__BB0_83;
	mov.b32 	%r246, 0;
$L__BB0_82:
	cvt.u64.u32 	%rd37, %r246;
	add.s64 	%rd38, %rd2, %rd37;
	mov.b16 	%rs3, 0;
	st.global.u8 	[%rd38], %rs3;
	add.s32 	%r246, %r246, 1;
	ld.global.u32 	%r139, [%rd3];
	setp.lt.s32 	%p74, %r246, %r139;
	@%p74 bra 	$L__BB0_82;
$L__BB0_83:
	ld.global.f64 	%fd344, [%rd7];
	add.f64 	%fd345, %fd344, 0dC02E000000000000;
	st.global.f64 	[%rd7], %fd345;
	ld.global.u32 	%r140, [%rd4];
	add.s32 	%r141, %r140, 1;
	st.global.u32 	[%rd4], %r141;
	bra.uni 	$L__BB0_128;
$L__BB0_84:
	cvta.to.global.u64 	%rd32, %rd17;
	ld.global.u32 	%r131, [%rd32];
	add.s32 	%r132, %r131, 1;
	st.global.u32 	[%rd32], %r132;
	ld.global.f64 	%fd341, [%rd7];
	add.f64 	%fd342, %fd341, 0dC024000000000000;
	st.global.f64 	[%rd7], %fd342;
	bra.uni 	$L__BB0_128;
$L__BB0_85:
	ld.global.f64 	%fd518, [%rd7];
	setp.geu.f64 	%p9, %fd518, 0d4018000000000000;
	@%p9 bra 	$L__BB0_87;
	ld.global.u32 	%r129, [%rd5];
	add.s32 	%r130, %r129, 1;
	st.global.u32 	[%rd5], %r130;
	bra.uni 	$L__BB0_128;
$L__BB0_87:
	ld.global.f64 	%fd55, [%rd6];
	{
	.reg .b32 %temp; 
	mov.b64 	{%temp, %r39}, %fd55;
	}
	mov.f64 	%fd117, 0d4000000000000000;
	{
	.reg .b32 %temp; 
	mov.b64 	{%temp, %r50}, %fd117;
	}
	and.b32  	%r41, %r50, 2146435072;
	setp.eq.s32 	%p10, %r41, 1062207488;
	abs.f64 	%fd56, %fd55;
	{ // callseq 0, 0
	.param .b64 param0;
	st.param.f64 	[param0], %fd56;
	.param .b64 retval0;
	call.uni (retval0), 
	__internal_accurate_pow, 
	(
	param0
	);
	ld.param.f64 	%fd118, [retval0];
	} // callseq 0
	setp.lt.s32 	%p11, %r39, 0;
	neg.f64 	%fd120, %fd118;
	selp.f64 	%fd121, %fd120, %fd118, %p10;
	selp.f64 	%fd509, %fd121, %fd118, %p11;
	setp.neu.f64 	%p12, %fd55, 0d0000000000000000;
	@%p12 bra 	$L__BB0_89;
	setp.eq.s32 	%p13, %r41, 1062207488;
	selp.b32 	%r51, %r39, 0, %p13;
	setp.lt.s32 	%p14, %r50, 0;
	or.b32  	%r52, %r51, 2146435072;
	selp.b32 	%r53, %r52, %r51, %p14;
	mov.b32 	%r54, 0;
	mov.b64 	%fd509, {%r54, %r53};
$L__BB0_89:
	add.f64 	%fd122, %fd55, 0d4000000000000000;
	{
	.reg .b32 %temp; 
	mov.b64 	{%temp, %r55}, %fd122;
	}
	and.b32  	%r56, %r55, 2146435072;
	setp.ne.s32 	%p15, %r56, 2146435072;
	@%p15 bra 	$L__BB0_94;
	setp.num.f64 	%p16, %fd55, %fd55;
	@%p16 bra 	$L__BB0_92;
	mov.f64 	%fd123, 0d4000000000000000;
	add.rn.f64 	%fd509, %fd55, %fd123;
	bra.uni 	$L__BB0_94;
$L__BB0_92:
	setp.neu.f64 	%p17, %fd56, 0d7FF0000000000000;
	@%p17 bra 	$L__BB0_94;
	setp.lt.s32 	%p18, %r39, 0;
	setp.eq.s32 	%p19, %r41, 1062207488;
	setp.lt.s32 	%p20, %r50, 0;
	selp.b32 	%r58, 0, 2146435072, %p20;
	and.b32  	%r59, %r50, 2147483647;
	setp.ne.s32 	%p21, %r59, 1071644672;
	or.b32  	%r60, %r58, -2147483648;
	selp.b32 	%r61, %r60, %r58, %p21;
	selp.b32 	%r62, %r61, %r58, %p19;
	selp.b32 	%r63, %r62, %r58, %p18;
	mov.b32 	%r64, 0;
	mov.b64 	%fd509, {%r64, %r63};
$L__BB0_94:
	setp.eq.s32 	%p22, %r41, 1062207488;
	ld.global.f64 	%fd63, [%rd6+8];
	{
	.reg .b32 %temp; 
	mov.b64 	{%temp, %r42}, %fd63;
	}
	abs.f64 	%fd64, %fd63;
	{ // callseq 1, 0
	.param .b64 param0;
	st.param.f64 	[param0], %fd64;
	.param .b64 retval0;
	call.uni (retval0), 
	__internal_accurate_pow, 
	(
	param0
	);
	ld.param.f64 	%fd124, [retval0];
	} // callseq 1
	setp.lt.s32 	%p23, %r42, 0;
	neg.f64 	%fd126, %fd124;
	selp.f64 	%fd127, %fd126, %fd124, %p22;
	selp.f64 	%fd511, %fd127, %fd124, %p23;
	setp.neu.f64 	%p24, %fd63, 0d0000000000000000;
	@%p24 bra 	$L__BB0_96;
	setp.eq.s32 	%p25, %r41, 1062207488;
	selp.b32 	%r66, %r42, 0, %p25;
	setp.lt.s32 	%p26, %r50, 0;
	or.b32  	%r67, %r66, 2146435072;
	selp.b32 	%r68, %r67, %r66, %p26;
	mov.b32 	%r69, 0;
	mov.b64 	%fd511, {%r69, %r68};
$L__BB0_96:
	add.f64 	%fd128, %fd63, 0d4000000000000000;
	{
	.reg .b32 %temp; 
	mov.b64 	{%temp, %r70}, %fd128;
	}
	and.b32  	%r71, %r70, 2146435072;
	setp.ne.s32 	%p27, %r71, 2146435072;
	@%p27 bra 	$L__BB0_101;
	setp.num.f64 	%p28, %fd63, %fd63;
	@%p28 bra 	$L__BB0_99;
	mov.f64 	%fd129, 0d4000000000000000;
	add.rn.f64 	%fd511, %fd63, %fd129;
	bra.uni 	$L__BB0_101;
$L__BB0_99:
	setp.neu.f64 	%p29, %fd64, 0d7FF0000000000000;
	@%p29 bra 	$L__BB0_101;
	setp.lt.s32 	%p30, %r42, 0;
	setp.eq.s32 	%p31, %r41, 1062207488;
	setp.lt.s32 	%p32, %r50, 0;
	selp.b32 	%r73, 0, 2146435072, %p32;
	and.b32  	%r74, %r50, 2147483647;
	setp.ne.s32 	%p33, %r74, 1071644672;
	or.b32  	%r75, %r73, -2147483648;
	selp.b32 	%r76, %r75, %r73, %p33;
	selp.b32 	%r77, %r76, %r73, %p31;
	selp.b32 	%r78, %r77, %r73, %p30;
	mov.b32 	%r79, 0;
	mov.b64 	%fd511, {%r79, %r78};
$L__BB0_101:
	setp.eq.s32 	%p34, %r41, 1062207488;
	setp.eq.f64 	%p35, %fd63, 0d3FF0000000000000;
	selp.f64 	%fd130, 0d3FF0000000000000, %fd511, %p35;
	setp.eq.f64 	%p36, %fd55, 0d3FF0000000000000;
	selp.f64 	%fd131, 0d3FF0000000000000, %fd509, %p36;
	add.f64 	%fd71, %fd131, %fd130;
	ld.global.f64 	%fd72, [%rd6+16];
	{
	.reg .b32 %temp; 
	mov.b64 	{%temp, %r43}, %fd72;
	}
	abs.f64 	%fd73, %fd72;
	{ // callseq 2, 0
	.param .b64 param0;
	st.param.f64 	[param0], %fd73;
	.param .b64 retval0;
	call.uni (retval0), 
	__internal_accurate_pow, 
	(
	param0
	);
	ld.param.f64 	%fd132, [retval0];
	} // callseq 2
	setp.lt.s32 	%p37, %r43, 0;
	neg.f64 	%fd134, %fd132;
	selp.f64 	%fd135, %fd134, %fd132, %p34;
	selp.f64 	%fd513, %fd135, %fd132, %p37;
	setp.neu.f64 	%p38, %fd72, 0d0000000000000000;
	@%p38 bra 	$L__BB0_103;
	setp.eq.s32 	%p39, %r41, 1062207488;
	selp.b32 	%r81, %r43, 0, %p39;
	setp.lt.s32 	%p40, %r50, 0;
	or.b32  	%r82, %r81, 2146435072;
	selp.b32 	%r83, %r82, %r81, %p40;
	mov.b32 	%r84, 0;
	mov.b64 	%fd513, {%r84, %r83};
$L__BB0_103:
	add.f64 	%fd136, %fd72, 0d4000000000000000;
	{
	.reg .b32 %temp; 
	mov.b64 	{%temp, %r85}, %fd136;
	}
	and.b32  	%r86, %r85, 2146435072;
	setp.ne.s32 	%p41, %r86, 2146435072;
	@%p41 bra 	$L__BB0_108;
	setp.num.f64 	%p42, %fd72, %fd72;
	@%p42 bra 	$L__BB0_106;
	mov.f64 	%fd137, 0d4000000000000000;
	add.rn.f64 	%fd513, %fd72, %fd137;
	bra.uni 	$L__BB0_108;
$L__BB0_106:
	setp.neu.f64 	%p43, %fd73, 0d7FF0000000000000;
	@%p43 bra 	$L__BB0_108;
	setp.lt.s32 	%p44, %r43, 0;
	setp.eq.s32 	%p45, %r41, 1062207488;
	setp.lt.s32 	%p46, %r50, 0;
	selp.b32 	%r88, 0, 2146435072, %p46;
	and.b32  	%r89, %r50, 2147483647;
	setp.ne.s32 	%p47, %r89, 1071644672;
	or.b32  	%r90, %r88, -2147483648;
	selp.b32 	%r91, %r90, %r88, %p47;
	selp.b32 	%r92, %r91, %r88, %p45;
	selp.b32 	%r93, %r92, %r88, %p44;
	mov.b32 	%r94, 0;
	mov.b64 	%fd513, {%r94, %r93};
$L__BB0_108:
	setp.eq.f64 	%p48, %fd72, 0d3FF0000000000000;
	selp.f64 	%fd138, 0d3FF0000000000000, %fd513, %p48;
	add.f64 	%fd139, %fd71, %fd138;
	sqrt.rn.f64 	%fd80, %fd139;
	div.rn.f64 	%fd81, %fd55, %fd80;
	{
	.reg .b32 %temp; 
	mov.b64 	{%temp, %r44}, %fd81;
	}
	abs.f64 	%fd82, %fd81;
	{
	.reg .b32 %temp; 
	mov.b64 	{%temp, %r95}, %fd82;
	}
	setp.gt.s32 	%p49, %r95, 1071801957;
	@%p49 bra 	$L__BB0_112;
	mul.f64 	%fd180, %fd81, %fd81;
	fma.rn.f64 	%fd181, %fd180, 0d3FB0066BDC1895E9, 0dBFB3823B180754AF;
	fma.rn.f64 	%fd182, %fd181, %fd180, 0d3FB11E52CC2F79AE;
	fma.rn.f64 	%fd183, %fd182, %fd180, 0dBF924EAF3526861B;
	fma.rn.f64 	%fd184, %fd183, %fd180, 0d3F91DF02A31E6CB7;
	fma.rn.f64 	%fd185, %fd184, %fd180, 0d3F847D18B0EEC6CC;
	fma.rn.f64 	%fd186, %fd185, %fd180, 0d3F8D0AF961BA53B0;
	fma.rn.f64 	%fd187, %fd186, %fd180, 0d3F91BF7734CF1C48;
	fma.rn.f64 	%fd188, %fd187, %fd180, 0d3F96E91483144EF7;
	fma.rn.f64 	%fd189, %fd188, %fd180, 0d3F9F1C6E0A4F9F81;
	fma.rn.f64 	%fd190, %fd189, %fd180, 0d3FA6DB6DC27FA92B;
	fma.rn.f64 	%fd191, %fd190, %fd180, 0d3FB333333320F91B;
	fma.rn.f64 	%fd192, %fd191, %fd180, 0d3FC5555555555F4D;
	mul.f64 	%fd193, %fd180, %fd192;
	fma.rn.f64 	%fd83, %fd193, %fd82, %fd82;
	setp.gt.s32 	%p53, %r44, -1;
	@%p53 bra 	$L__BB0_111;
	mov.f64 	%fd198, 0d3C91A62633145C07;
	add.rn.f64 	%fd199, %fd83, %fd198;
	mov.f64 	%fd200, 0d3FF921FB54442D18;
	add.rn.f64 	%fd514, %fd200, %fd199;
	bra.uni 	$L__BB0_113;
$L__BB0_111:
	mov.f64 	%fd194, 0dBC91A62633145C07;
	add.rn.f64 	%fd195, %fd83, %fd194;
	neg.f64 	%fd196, %fd195;
	mov.f64 	%fd197, 0d3FF921FB54442D18;
	add.rn.f64 	%fd514, %fd197, %fd196;
	bra.uni 	$L__BB0_113;
$L__BB0_112:
	mov.f64 	%fd140, 0d3FF0000000000000;
	sub.f64 	%fd141, %fd140, %fd82;
	{
	.reg .b32 %temp; 
	mov.b64 	{%r96, %temp}, %fd141;
	}
	{
	.reg .b32 %temp; 
	mov.b64 	{%temp, %r97}, %fd141;
	}
	add.s32 	%r98, %r97, -1048576;
	mov.b64 	%fd142, {%r96, %r98};
	rsqrt.approx.ftz.f64 	%fd143, %fd142;
	{
	.reg .b32 %temp; 
	mov.b64 	{%r99, %temp}, %fd143;
	}
	{
	.reg .b32 %temp; 
	mov.b64 	{%temp, %r100}, %fd143;
	}
	add.s32 	%r101, %r100, -1048576;
	mov.b64 	%fd144, {%r99, %r101};
	mul.f64 	%fd145, %fd142, %fd143;
	neg.f64 	%fd146, %fd145;
	fma.rn.f64 	%fd147, %fd145, %fd146, %fd142;
	fma.rn.f64 	%fd148, %fd147, %fd144, %fd145;
	neg.f64 	%fd149, %fd148;
	fma.rn.f64 	%fd150, %fd143, %fd149, 0d3FF0000000000000;
	fma.rn.f64 	%fd151, %fd150, %fd144, %fd144;
	fma.rn.f64 	%fd152, %fd148, %fd149, %fd142;
	fma.rn.f64 	%fd153, %fd152, %fd151, %fd148;
	{
	.reg .b32 %temp; 
	mov.b64 	{%r102, %temp}, %fd153;
	}
	{
	.reg .b32 %temp; 
	mov.b64 	{%temp, %r103}, %fd153;
	}
	add.s32 	%r104, %r103, 1048576;
	mov.b64 	%fd154, {%r102, %r104};
	fma.rn.f64 	%fd155, %fd141, 0d3EC715B371155F70, 0dBEBAC2FE66FAAC4B;
	fma.rn.f64 	%fd156, %fd155, %fd141, 0d3ED9A9B88EFCD9B8;
	fma.rn.f64 	%fd157, %fd156, %fd141, 0d3EDD0F40A8A0C4C3;
	fma.rn.f64 	%fd158, %fd157, %fd141, 0d3EF46D4CFA9E0E1F;
	fma.rn.f64 	%fd159, %fd158, %fd141, 0d3F079C168D1E2422;
	fma.rn.f64 	%fd160, %fd159, %fd141, 0d3F1C9A88C3BCA540;
	fma.rn.f64 	%fd161, %fd160, %fd141, 0d3F31C4E64BD476DF;
	fma.rn.f64 	%fd162, %fd161, %fd141, 0d3F46E8BA60009C8F;
	fma.rn.f64 	%fd163, %fd162, %fd141, 0d3F5F1C71C62B05A2;
	fma.rn.f64 	%fd164, %fd163, %fd141, 0d3F76DB6DB6DC9F2C;
	fma.rn.f64 	%fd165, %fd164, %fd141, 0d3F9333333333329C;
	fma.rn.f64 	%fd166, %fd165, %fd141, 0d3FB5555555555555;
	setp.lt.s32 	%p50, %r97, 1;
	mov.f64 	%fd167, 0d0000000000000000;
	mul.rn.f64 	%fd168, %fd82, %fd167;
	mul.f64 	%fd169, %fd141, %fd166;
	fma.rn.f64 	%fd170, %fd169, %fd154, %fd154;
	selp.f64 	%fd171, %fd168, %fd170, %p50;
	setp.lt.s32 	%p51, %r97, 0;
	mov.f64 	%fd172, 0d7FF0000000000000;
	mul.rn.f64 	%fd173, %fd171, %fd172;
	selp.f64 	%fd174, %fd173, %fd171, %p51;
	setp.lt.s32 	%p52, %r44, 0;
	mov.f64 	%fd175, 0dBCA1A62633145C07;
	add.rn.f64 	%fd176, %fd174, %fd175;
	neg.f64 	%fd177, %fd176;
	mov.f64 	%fd178, 0d400921FB54442D18;
	add.rn.f64 	%fd179, %fd178, %fd177;
	selp.f64 	%fd514, %fd179, %fd174, %p52;
$L__BB0_113:
	mul.f64 	%fd201, %fd514, 0d404CA5DC1A63C1F8;
	mul.f64 	%fd88, %fd201, 0d3F91DF46A2529D39;
	abs.f64 	%fd89, %fd88;
	setp.neu.f64 	%p54, %fd89, 0d7FF0000000000000;
	@%p54 bra 	$L__BB0_115;
	mov.f64 	%fd207, 0d0000000000000000;
	mul.rn.f64 	%fd515, %fd88, %fd207;
	mov.b32 	%r247, 0;
	bra.uni 	$L__BB0_117;
$L__BB0_115:
	mul.f64 	%fd202, %fd88, 0d3FE45F306DC9C883;
	cvt.rni.s32.f64 	%r247, %fd202;
	cvt.rn.f64.s32 	%fd203, %r247;
	fma.rn.f64 	%fd204, %fd203, 0dBFF921FB54442D18, %fd88;
	fma.rn.f64 	%fd205, %fd203, 0dBC91A62633145C00, %fd204;
	fma.rn.f64 	%fd515, %fd203, 0dB97B839A252049C0, %fd205;
	setp.ltu.f64 	%p55, %fd89, 0d41E0000000000000;
	@%p55 bra 	$L__BB0_117;
	{ // callseq 3, 0
	.param .b64 param0;
	st.param.f64 	[param0], %fd88;
	.param .align 16 .b8 retval0[16];
	call.uni (retval0), 
	__internal_trig_reduction_slowpathd, 
	(
	param0
	);
	ld.param.f64 	%fd515, [retval0];
	ld.param.b32 	%r247, [retval0+8];
	} // callseq 3
$L__BB0_117:
	shl.b32 	%r107, %r247, 6;
	cvt.u64.u32 	%rd27, %r107;
	and.b64  	%rd28, %rd27, 64;
	mov.u64 	%rd29, __cudart_sin_cos_coeffs;
	add.s64 	%rd30, %rd29, %rd28;
	mul.rn.f64 	%fd208, %fd515, %fd515;
	and.b32  	%r108, %r247, 1;
	setp.eq.b32 	%p56, %r108, 1;
	selp.f64 	%fd209, 0dBDA8FF8320FD8164, 0d3DE5DB65F9785EBA, %p56;
	ld.global.nc.v2.f64 	{%fd210, %fd211}, [%rd30];
	fma.rn.f64 	%fd212, %fd209, %fd208, %fd210;
	fma.rn.f64 	%fd213, %fd212, %fd208, %fd211;
	ld.global.nc.v2.f64 	{%fd214, %fd215}, [%rd30+16];
	fma.rn.f64 	%fd216, %fd213, %fd208, %fd214;
	fma.rn.f64 	%fd217, %fd216, %fd208, %fd215;
	ld.global.nc.v2.f64 	{%fd218, %fd219}, [%rd30+32];
	fma.rn.f64 	%fd220, %fd217, %fd208, %fd218;
	fma.rn.f64 	%fd221, %fd220, %fd208, %fd219;
	fma.rn.f64 	%fd222, %fd221, %fd515, %fd515;
	fma.rn.f64 	%fd223, %fd221, %fd208, 0d3FF0000000000000;
	selp.f64 	%fd224, %fd223, %fd222, %p56;
	and.b32  	%r109, %r247, 2;
	setp.eq.s32 	%p57, %r109, 0;
	mov.f64 	%fd225, 0d0000000000000000;
	sub.f64 	%fd226, %fd225, %fd224;
	selp.f64 	%fd227, %fd224, %fd226, %p57;
	mul.f64 	%fd94, %fd80, %fd227;
	div.rn.f64 	%fd95, %fd63, %fd94;
	{
	.reg .b32 %temp; 
	mov.b64 	{%temp, %r48}, %fd95;
	}
	abs.f64 	%fd96, %fd95;
	{
	.reg .b32 %temp; 
	mov.b64 	{%temp, %r110}, %fd96;
	}
	setp.gt.s32 	%p58, %r110, 1071801957;
	@%p58 bra 	$L__BB0_121;
	mul.f64 	%fd268, %fd95, %fd95;
	fma.rn.f64 	%fd269, %fd268, 0d3FB0066BDC1895E9, 0dBFB3823B180754AF;
	fma.rn.f64 	%fd270, %fd269, %fd268, 0d3FB11E52CC2F79AE;
	fma.rn.f64 	%fd271, %fd270, %fd268, 0dBF924EAF3526861B;
	fma.rn.f64 	%fd272, %fd271, %fd268, 0d3F91DF02A31E6CB7;
	fma.rn.f64 	%fd273, %fd272, %fd268, 0d3F847D18B0EEC6CC;
	fma.rn.f64 	%fd274, %fd273, %fd268, 0d3F8D0AF961BA53B0;
	fma.rn.f64 	%fd275, %fd274, %fd268, 0d3F91BF7734CF1C48;
	fma.rn.f64 	%fd276, %fd275, %fd268, 0d3F96E91483144EF7;
	fma.rn.f64 	%fd277, %fd276, %fd268, 0d3F9F1C6E0A4F9F81;
	fma.rn.f64 	%fd278, %fd277, %fd268, 0d3FA6DB6DC27FA92B;
	fma.rn.f64 	%fd279, %fd278, %fd268, 0d3FB333333320F91B;
	fma.rn.f64 	%fd280, %fd279, %fd268, 0d3FC5555555555F4D;
	mul.f64 	%fd281, %fd268, %fd280;
	fma.rn.f64 	%fd97, %fd281, %fd96, %fd96;
	setp.gt.s32 	%p62, %r48, -1;
	@%p62 bra 	$L__BB0_120;
	mov.f64 	%fd286, 0d3C91A62633145C07;
	add.rn.f64 	%fd287, %fd97, %fd286;
	mov.f64 	%fd288, 0d3FF921FB54442D18;
	add.rn.f64 	%fd516, %fd288, %fd287;
	bra.uni 	$L__BB0_122;
$L__BB0_120:
	mov.f64 	%fd282, 0dBC91A62633145C07;
	add.rn.f64 	%fd283, %fd97, %fd282;
	neg.f64 	%fd284, %fd283;
	mov.f64 	%fd285, 0d3FF921FB54442D18;
	add.rn.f64 	%fd516, %fd285, %fd284;
	bra.uni 	$L__BB0_122;
$L__BB0_121:
	mov.f64 	%fd228, 0d3FF0000000000000;
	sub.f64 	%fd229, %fd228, %fd96;
	{
	.reg .b32 %temp; 
	mov.b64 	{%r111, %temp}, %fd229;
	}
	{
	.reg .b32 %temp; 
	mov.b64 	{%temp, %r112}, %fd229;
	}
	add.s32 	%r113, %r112, -1048576;
	mov.b64 	%fd230, {%r111, %r113};
	rsqrt.approx.ftz.f64 	%fd231, %fd230;
	{
	.reg .b32 %temp; 
	mov.b64 	{%r114, %temp}, %fd231;
	}
	{
	.reg .b32 %temp; 
	mov.b64 	{%temp, %r115}, %fd231;
	}
	add.s32 	%r116, %r115, -1048576;
	mov.b64 	%fd232, {%r114, %r116};
	mul.f64 	%fd233, %fd230, %fd231;
	neg.f64 	%fd234, %fd233;
	fma.rn.f64 	%fd235, %fd233, %fd234, %fd230;
	fma.rn.f64 	%fd236, %fd235, %fd232, %fd233;
	neg.f64 	%fd237, %fd236;
	fma.rn.f64 	%fd238, %fd231, %fd237, 0d3FF0000000000000;
	fma.rn.f64 	%fd239, %fd238, %fd232, %fd232;
	fma.rn.f64 	%fd240, %fd236, %fd237, %fd230;
	fma.rn.f64 	%fd241, %fd240, %fd239, %fd236;
	{
	.reg .b32 %temp; 
	mov.b64 	{%r117, %temp}, %fd241;
	}
	{
	.reg .b32 %temp; 
	mov.b64 	{%temp, %r118}, %fd241;
	}
	add.s32 	%r119, %r118, 1048576;
	mov.b64 	%fd242, {%r117, %r119};
	fma.rn.f64 	%fd243, %fd229, 0d3EC715B371155F70, 0dBEBAC2FE66FAAC4B;
	fma.rn.f64 	%fd244, %fd243, %fd229, 0d3ED9A9B88EFCD9B8;
	fma.rn.f64 	%fd245, %fd244, %fd229, 0d3EDD0F40A8A0C4C3;
	fma.rn.f64 	%fd246, %fd245, %fd229, 0d3EF46D4CFA9E0E1F;
	fma.rn.f64 	%fd247, %fd246, %fd229, 0d3F079C168D1E2422;
	fma.rn.f64 	%fd248, %fd247, %fd229, 0d3F1C9A88C3BCA540;
	fma.rn.f64 	%fd249, %fd248, %fd229, 0d3F31C4E64BD476DF;
	fma.rn.f64 	%fd250, %fd249, %fd229, 0d3F46E8BA60009C8F;
	fma.rn.f64 	%fd251, %fd250, %fd229, 0d3F5F1C71C62B05A2;
	fma.rn.f64 	%fd252, %fd251, %fd229, 0d3F76DB6DB6DC9F2C;
	fma.rn.f64 	%fd253, %fd252, %fd229, 0d3F9333333333329C;
	fma.rn.f64 	%fd254, %fd253, %fd229, 0d3FB5555555555555;
	setp.lt.s32 	%p59, %r112, 1;
	mov.f64 	%fd255, 0d0000000000000000;
	mul.rn.f64 	%fd256, %fd96, %fd255;
	mul.f64 	%fd257, %fd229, %fd254;
	fma.rn.f64 	%fd258, %fd257, %fd242, %fd242;
	selp.f64 	%fd259, %fd256, %fd258, %p59;
	setp.lt.s32 	%p60, %r112, 0;
	mov.f64 	%fd260, 0d7FF0000000000000;
	mul.rn.f64 	%fd261, %fd259, %fd260;
	selp.f64 	%fd262, %fd261, %fd259, %p60;
	setp.lt.s32 	%p61, %r48, 0;
	mov.f64 	%fd263, 0dBCA1A62633145C07;
	add.rn.f64 	%fd264, %fd262, %fd263;
	neg.f64 	%fd265, %fd264;
	mov.f64 	%fd266, 0d400921FB54442D18;
	add.rn.f64 	%fd267, %fd266, %fd265;
	selp.f64 	%fd516, %fd267, %fd262, %p61;
$L__BB0_122:
	div.rn.f64 	%fd102, %fd72, %fd94;
	{
	.reg .b32 %temp; 
	mov.b64 	{%temp, %r120}, %fd102;
	}
	mov.b32 	%f1, %r120;
	abs.f32 	%f2, %f1;
	setp.geu.f32 	%p63, %f2, 0f3FE26666;
	@%p63 bra 	$L__BB0_124;
	mul.f64 	%fd322, %fd102, %fd102;
	fma.rn.f64 	%fd323, %fd322, 0d3FB0066BDC1895E9, 0dBFB3823B180754AF;
	fma.rn.f64 	%fd324, %fd323, %fd322, 0d3FB11E52CC2F79AE;
	fma.rn.f64 	%fd325, %fd324, %fd322, 0dBF924EAF3526861B;
	fma.rn.f64 	%fd326, %fd325, %fd322, 0d3F91DF02A31E6CB7;
	fma.rn.f64 	%fd327, %fd326, %fd322, 0d3F847D18B0EEC6CC;
	fma.rn.f64 	%fd328, %fd327, %fd322, 0d3F8D0AF961BA53B0;
	fma.rn.f64 	%fd329, %fd328, %fd322, 0d3F91BF7734CF1C48;
	fma.rn.f64 	%fd330, %fd329, %fd322, 0d3F96E91483144EF7;
	fma.rn.f64 	%fd331, %fd330, %fd322, 0d3F9F1C6E0A4F9F81;
	fma.rn.f64 	%fd332, %fd331, %fd322, 0d3FA6DB6DC27FA92B;
	fma.rn.f64 	%fd333, %fd332, %fd322, 0d3FB333333320F91B;
	fma.rn.f64 	%fd334, %fd333, %fd322, 0d3FC5555555555F4D;
	mul.f64 	%fd335, %fd322, %fd334;
	fma.rn.f64 	%fd517, %fd335, %fd102, %fd102;
	bra.uni 	$L__BB0_125;
$L__BB0_124:
	abs.f64 	%fd289, %fd102;
	fma.rn.f64 	%fd290, %fd289, 0dBFE0000000000000, 0d3FE0000000000000;
	rsqrt.approx.ftz.f64 	%fd291, %fd290;
	{
	.reg .b32 %temp; 
	mov.b64 	{%r121, %temp}, %fd291;
	}
	{
	.reg .b32 %temp; 
	mov.b64 	{%temp, %r122}, %fd291;
	}
	add.s32 	%r123, %r122, -1048576;
	mov.b64 	%fd292, {%r121, %r123};
	mul.f64 	%fd293, %fd290, %fd291;
	neg.f64 	%fd294, %fd293;
	fma.rn.f64 	%fd295, %fd293, %fd294, %fd290;
	fma.rn.f64 	%fd296, %fd295, %fd292, %fd293;
	neg.f64 	%fd297, %fd296;
	fma.rn.f64 	%fd298, %fd291, %fd297, 0d3FF0000000000000;
	fma.rn.f64 	%fd299, %fd298, %fd292, %fd292;
	fma.rn.f64 	%fd300, %fd296, %fd297, %fd290;
	fma.rn.f64 	%fd301, %fd300, %fd299, %fd296;
	{
	.reg .b32 %temp; 
	mov.b64 	{%temp, %r124}, %fd290;
	}
	setp.lt.s32 	%p64, %r124, 0;
	selp.f64 	%fd302, 0dFFF8000000000000, %fd301, %p64;
	setp.ne.f64 	%p65, %fd290, 0d0000000000000000;
	selp.f64 	%fd303, %fd302, %fd290, %p65;
	fma.rn.f64 	%fd304, %fd290, 0d3FB0066BDC1895E9, 0dBFB3823B180754AF;
	fma.rn.f64 	%fd305, %fd304, %fd290, 0d3FB11E52CC2F79AE;
	fma.rn.f64 	%fd306, %fd305, %fd290, 0dBF924EAF3526861B;
	fma.rn.f64 	%fd307, %fd306, %fd290, 0d3F91DF02A31E6CB7;
	fma.rn.f64 	%fd308, %fd307, %fd290, 0d3F847D18B0EEC6CC;
	fma.rn.f64 	%fd309, %fd308, %fd290, 0d3F8D0AF961BA53B0;
	fma.rn.f64 	%fd310, %fd309, %fd290, 0d3F91BF7734CF1C48;
	fma.rn.f64 	%fd311, %fd310, %fd290, 0d3F96E91483144EF7;
	fma.rn.f64 	%fd312, %fd311, %fd290, 0d3F9F1C6E0A4F9F81;
	fma.rn.f64 	%fd313, %fd312, %fd290, 0d3FA6DB6DC27FA92B;
	fma.rn.f64 	%fd314, %fd313, %fd290, 0d3FB333333320F91B;
	fma.rn.f64 	%fd315, %fd314, %fd290, 0d3FC5555555555F4D;
	mul.f64 	%fd316, %fd290, %fd315;
	mul.f64 	%fd317, %fd303, 0dC000000000000000;
	fma.rn.f64 	%fd318, %fd317, %fd316, 0d3C91A62633145C07;
	add.f64 	%fd319, %fd317, 0d3FE921FB54442D18;
	add.f64 	%fd320, %fd319, %fd318;
	add.f64 	%fd321, %fd320, 0d3FE921FB54442D18;
	copysign.f64 	%fd517, %fd102, %fd321;
$L__BB0_125:
	mul.f64 	%fd336, %fd517, 0d404CA5DC1A63C1F8;
	fma.rn.f64 	%fd337, %fd516, 0d404CA5DC1A63C1F8, %fd336;
	mul.f64 	%fd338, %fd337, 0d3FE0000000000000;
	cvt.rzi.s32.f64 	%r125, %fd109;
	cvt.rzi.s32.f64 	%r126, %fd338;
	setp.eq.s32 	%p66, %r125, %r126;
	@%p66 bra 	$L__BB0_127;
	cvta.to.global.u64 	%rd31, %rd14;
	ld.global.u32 	%r127, [%rd31];
	add.s32 	%r128, %r127, 1;
	st.global.u32 	[%rd31], %r128;
	ld.global.f64 	%fd518, [%rd7];
$L__BB0_127:
	add.f64 	%fd339, %fd518, 0dC014000000000000;
	st.global.f64 	[%rd7], %fd339;
$L__BB0_128:
	ret;
$L__BB0_129:
	ld.global.u32 	%r154, [%rd5];
	add.s32 	%r155, %r154, 1;
	st.global.u32 	[%rd5], %r155;
	bra.uni 	$L__BB0_128;
$L__BB0_130:
	ld.global.u32 	%r148, [%rd5];
	add.s32 	%r149, %r148, 1;
	st.global.u32 	[%rd5], %r149;
	bra.uni 	$L__BB0_128;

}
.func  (.param .align 16 .b8 func_retval0[16]) __internal_trig_reduction_slowpathd(
	.param .b64 __internal_trig_reduction_slowpathd_param_0
)
{
	.local .align 8 .b8 	__local_depot1[40];
	.reg .b64 	%SP;
	.reg .b64 	%SPL;
	.reg .pred 	%p<10>;
	.reg .b32 	%r<47>;
	.reg .b64 	%rd<74>;
	.reg .b64 	%fd<5>;

	mov.u64 	%SPL, __local_depot1;
	ld.param.f64 	%fd4, [__internal_trig_reduction_slowpathd_param_0];
	add.u64 	%rd1, %SPL, 0;
	{
	.reg .b32 %temp; 
	mov.b64 	{%temp, %r1}, %fd4;
	}
	shr.u32 	%r2, %r1, 20;
	and.b32  	%r3, %r2, 2047;
	setp.eq.s32 	%p1, %r3, 2047;
	mov.b32 	%r46, 0;
	@%p1 bra 	$L__BB1_9;
	add.s32 	%r20, %r3, -1024;
	mov.b64 	%rd20, %fd4;
	shl.b64 	%rd2, %rd20, 11;
	shr.u32 	%r4, %r20, 6;
	sub.s32 	%r45, 15, %r4;
	sub.s32 	%r21, 19, %r4;
	setp.lt.u32 	%p2, %r20, 128;
	selp.b32 	%r6, 18, %r21, %p2;
	setp.ge.s32 	%p3, %r45, %r6;
	mov.b64 	%rd70, 0;
	@%p3 bra 	$L__BB1_4;
	add.s32 	%r23, %r6, %r4;
	neg.s32 	%r43, %r23;
	or.b64  	%rd3, %rd2, -9223372036854775808;
	mov.b64 	%rd70, 0;
	mov.b32 	%r42, 0;
	mov.u64 	%rd25, __cudart_i2opi_d;
	mov.u32 	%r44, %r45;
$L__BB1_3:
	.pragma "nounroll";
	mul.wide.s32 	%rd22, %r42, 8;
	add.s64 	%rd23, %rd1, %rd22;
	mul.wide.s32 	%rd24, %r44, 8;
	add.s64 	%rd26, %rd25, %rd24;
	ld.global.nc.u64 	%rd27, [%rd26];
	{
	.reg .u32 %r0, %r1, %r2, %r3, %alo, %ahi, %blo, %bhi, %clo, %chi;
	mov.b64 	{%alo,%ahi}, %rd27;
	mov.b64 	{%blo,%bhi}, %rd3;
	mov.b64 	{%clo,%chi}, %rd70;
	mad.lo.cc.u32 	%r0, %alo, %blo, %clo;
	madc.hi.cc.u32 	%r1, %alo, %blo, %chi;
	madc.hi.u32 	%r2, %alo, %bhi, 0;
	mad.lo.cc.u32 	%r1, %alo, %bhi, %r1;
	madc.hi.cc.u32 	%r2, %ahi, %blo, %r2;
	madc.hi.u32 	%r3, %ahi, %bhi, 0;
	mad.lo.cc.u32 	%r1, %ahi, %blo, %r1;
	madc.lo.cc.u32 	%r2, %ahi, %bhi, %r2;
	addc.u32 	%r3, %r3, 0;
	mov.b64 	%rd28, {%r0,%r1};
	mov.b64 	%rd70, {%r2,%r3};
	}
	st.local.u64 	[%rd23], %rd28;
	add.s32 	%r44, %r44, 1;
	add.s32 	%r43, %r43, 1;
	add.s32 	%r42, %r42, 1;
	setp.ne.s32 	%p4, %r43, -15;
	mov.u32 	%r45, %r6;
	@%p4 bra 	$L__BB1_3;
$L__BB1_4:
	cvt.s64.s32 	%rd29, %r45;
	cvt.u64.u32 	%rd30, %r4;
	add.s64 	%rd31, %rd30, %rd29;
	shl.b64 	%rd32, %rd31, 3;
	add.s64 	%rd33, %rd1, %rd32;
	st.local.u64 	[%rd33+-120], %rd70;
	and.b32  	%r15, %r2, 63;
	ld.local.u64 	%rd72, [%rd1+16];
	ld.local.u64 	%rd71, [%rd1+24];
	setp.eq.s32 	%p5, %r15, 0;
	@%p5 bra 	$L__BB1_6;
	shl.b64 	%rd34, %rd71, %r15;
	shr.u64 	%rd35, %rd72, 1;
	xor.b32  	%r24, %r15, 63;
	shr.u64 	%rd36, %rd35, %r24;
	or.b64  	%rd71, %rd34, %rd36;
	ld.local.u64 	%rd37, [%rd1+8];
	shl.b64 	%rd38, %rd72, %r15;
	shr.u64 	%rd39, %rd37, 1;
	shr.u64 	%rd40, %rd39, %r24;
	or.b64  	%rd72, %rd38, %rd40;
$L__BB1_6:
	and.b32  	%r25, %r1, -2147483648;
	shr.u64 	%rd41, %rd71, 62;
	cvt.u32.u64 	%r26, %rd41;
	mov.b64 	{%r27, %r28}, %rd71;
	mov.b64 	{%r29, %r30}, %rd72;
	shf.l.wrap.b32 	%r31, %r30, %r27, 2;
	shf.l.wrap.b32 	%r32, %r27, %r28, 2;
	mov.b64 	%rd42, {%r31, %r32};
	shl.b64 	%rd43, %rd72, 2;
	shr.u64 	%rd44, %rd42, 63;
	cvt.u32.u64 	%r33, %rd44;
	add.s32 	%r34, %r33, %r26;
	setp.eq.s32 	%p6, %r25, 0;
	neg.s32 	%r35, %r34;
	selp.b32 	%r46, %r34, %r35, %p6;
	setp.gt.s64 	%p7, %rd42, -1;
	mov.b64 	%rd45, 0;
	{
	.reg .u32 %r0, %r1, %r2, %r3, %a0, %a1, %a2, %a3, %b0, %b1, %b2, %b3;
	mov.b64 	{%a0,%a1}, %rd45;
	mov.b64 	{%a2,%a3}, %rd45;
	mov.b64 	{%b0,%b1}, %rd43;
	mov.b64 	{%b2,%b3}, %rd42;
	sub.cc.u32 	%r0, %a0, %b0;
	subc.cc.u32 	%r1, %a1, %b1;
	subc.cc.u32 	%r2, %a2, %b2;
	subc.u32 	%r3, %a3, %b3;
	mov.b64 	%rd46, {%r0,%r1};
	mov.b64 	%rd47, {%r2,%r3};
	}
	xor.b32  	%r36, %r25, -2147483648;
	selp.b64 	%rd73, %rd42, %rd47, %p7;
	selp.b64 	%rd14, %rd43, %rd46, %p7;
	selp.b32 	%r17, %r25, %r36, %p7;
	clz.b64 	%r37, %rd73;
	cvt.u64.u32 	%rd15, %r37;
	setp.eq.s32 	%p8, %r37, 0;
	@%p8 bra 	$L__BB1_8;
	cvt.u32.u64 	%r38, %rd15;
	and.b32  	%r39, %r38, 63;
	shl.b64 	%rd48, %rd73, %r39;
	shr.u64 	%rd49, %rd14, 1;
	not.b32 	%r40, %r38;
	and.b32  	%r41, %r40, 63;
	shr.u64 	%rd50, %rd49, %r41;
	or.b64  	%rd73, %rd48, %rd50;
$L__BB1_8:
	mov.b64 	%rd51, -3958705157555305931;
	{
	.reg .u32 %r0, %r1, %r2, %r3, %alo, %ahi, %blo, %bhi;
	mov.b64 	{%alo,%ahi}, %rd73;
	mov.b64 	{%blo,%bhi}, %rd51;
	mul.lo.u32 	%r0, %alo, %blo;
	mul.hi.u32 	%r1, %alo, %blo;
	mad.lo.cc.u32 	%r1, %alo, %bhi, %r1;
	madc.hi.u32 	%r2, %alo, %bhi, 0;
	mad.lo.cc.u32 	%r1, %ahi, %blo, %r1;
	madc.hi.cc.u32 	%r2, %ahi, %blo, %r2;
	madc.hi.u32 	%r3, %ahi, %bhi, 0;
	mad.lo.cc.u32 	%r2, %ahi, %bhi, %r2;
	addc.u32 	%r3, %r3, 0;
	mov.b64 	%rd52, {%r0,%r1};
	mov.b64 	%rd53, {%r2,%r3};
	}
	setp.gt.s64 	%p9, %rd53, 0;
	{
	.reg .u32 %r0, %r1, %r2, %r3, %a0, %a1, %a2, %a3, %b0, %b1, %b2, %b3;
	mov.b64 	{%a0,%a1}, %rd52;
	mov.b64 	{%a2,%a3}, %rd53;
	mov.b64 	{%b0,%b1}, %rd52;
	mov.b64 	{%b2,%b3}, %rd53;
	add.cc.u32 	%r0, %a0, %b0;
	addc.cc.u32 	%r1, %a1, %b1;
	addc.cc.u32 	%r2, %a2, %b2;
	addc.u32 	%r3, %a3, %b3;
	mov.b64 	%rd54, {%r0,%r1};
	mov.b64 	%rd55, {%r2,%r3};
	}
	selp.b64 	%rd56, %rd55, %rd53, %p9;
	selp.s64 	%rd57, -1, 0, %p9;
	sub.s64 	%rd58, %rd57, %rd15;
	cvt.u64.u32 	%rd59, %r17;
	shl.b64 	%rd60, %rd59, 32;
	add.s64 	%rd61, %rd56, 1;
	shr.u64 	%rd62, %rd61, 10;
	add.s64 	%rd63, %rd62, 1;
	shr.u64 	%rd64, %rd63, 1;
	shl.b64 	%rd65, %rd58, 52;
	add.s64 	%rd66, %rd65, %rd64;
	add.s64 	%rd67, %rd66, 4602678819172646912;
	or.b64  	%rd68, %rd67, %rd60;
	mov.b64 	%fd4, %rd68;
$L__BB1_9:
	st.param.f64 	[func_retval0], %fd4;
	st.param.b32 	[func_retval0+8], %r46;
	ret;

}
.func  (.param .b64 func_retval0) __internal_accurate_pow(
	.param .b64 __internal_accurate_pow_param_0
)
{
	.reg .pred 	%p<8>;
	.reg .b32 	%r<49>;
	.reg .b32 	%f<3>;
	.reg .b64 	%fd<109>;

	ld.param.f64 	%fd10, [__internal_accurate_pow_param_0];
	{
	.reg .b32 %temp; 
	mov.b64 	{%temp, %r46}, %fd10;
	}
	{
	.reg .b32 %temp; 
	mov.b64 	{%r45, %temp}, %fd10;
	}
	shr.u32 	%r47, %r46, 20;
	setp.gt.u32 	%p1, %r46, 1048575;
	@%p1 bra 	$L__BB2_2;
	mul.f64 	%fd11, %fd10, 0d4350000000000000;
	{
	.reg .b32 %temp; 
	mov.b64 	{%temp, %r46}, %fd11;
	}
	{
	.reg .b32 %temp; 
	mov.b64 	{%r45, %temp}, %fd11;
	}
	shr.u32 	%r16, %r46, 20;
	add.s32 	%r47, %r16, -54;
$L__BB2_2:
	add.s32 	%r48, %r47, -1023;
	and.b32  	%r17, %r46, -2146435073;
	or.b32  	%r18, %r17, 1072693248;
	mov.b64 	%fd107, {%r45, %r18};
	setp.lt.u32 	%p2, %r18, 1073127583;
	@%p2 bra 	$L__BB2_4;
	{
	.reg .b32 %temp; 
	mov.b64 	{%r19, %temp}, %fd107;
	}
	{
	.reg .b32 %temp; 
	mov.b64 	{%temp, %r20}, %fd107;
	}
	add.s32 	%r21, %r20, -1048576;
	mov.b64 	%fd107, {%r19, %r21};
	add.s32 	%r48, %r47, -1022;
$L__BB2_4:
	add.f64 	%fd12, %fd107, 0dBFF0000000000000;
	add.f64 	%fd13, %fd107, 0d3FF0000000000000;
	rcp.approx.ftz.f64 	%fd14, %fd13;
	neg.f64 	%fd15, %fd13;
	fma.rn.f64 	%fd16, %fd15, %fd14, 0d3FF0000000000000;
	fma.rn.f64 	%fd17, %fd16, %fd16, %fd16;
	fma.rn.f64 	%fd18, %fd17, %fd14, %fd14;
	mul.f64 	%fd19, %fd12, %fd18;
	fma.rn.f64 	%fd20, %fd12, %fd18, %fd19;
	mul.f64 	%fd21, %fd20, %fd20;
	fma.rn.f64 	%fd22, %fd21, 0d3EB0F5FF7D2CAFE2, 0d3ED0F5D241AD3B5A;
	fma.rn.f64 	%fd23, %fd22, %fd21, 0d3EF3B20A75488A3F;
	fma.rn.f64 	%fd24, %fd23, %fd21, 0d3F1745CDE4FAECD5;
	fma.rn.f64 	%fd25, %fd24, %fd21, 0d3F3C71C7258A578B;
	fma.rn.f64 	%fd26, %fd25, %fd21, 0d3F6249249242B910;
	fma.rn.f64 	%fd27, %fd26, %fd21, 0d3F89999999999DFB;
	sub.f64 	%fd28, %fd12, %fd20;
	add.f64 	%fd29, %fd28, %fd28;
	neg.f64 	%fd30, %fd20;
	fma.rn.f64 	%fd31, %fd30, %fd12, %fd29;
	mul.f64 	%fd32, %fd18, %fd31;
	fma.rn.f64 	%fd33, %fd21, %fd27, 0d3FB5555555555555;
	mov.f64 	%fd34, 0d3FB5555555555555;
	sub.f64 	%fd35, %fd34, %fd33;
	fma.rn.f64 	%fd36, %fd21, %fd27, %fd35;
	add.f64 	%fd37, %fd36, 0dBC46A4CB00B9E7B0;
	add.f64 	%fd38, %fd33, %fd37;
	sub.f64 	%fd39, %fd33, %fd38;
	add.f64 	%fd40, %fd37, %fd39;
	mul.rn.f64 	%fd41, %fd20, %fd20;
	neg.f64 	%fd42, %fd41;
	fma.rn.f64 	%fd43, %fd20, %fd20, %fd42;
	{
	.reg .b32 %temp; 
	mov.b64 	{%r22, %temp}, %fd32;
	}
	{
	.reg .b32 %temp; 
	mov.b64 	{%temp, %r23}, %fd32;
	}
	add.s32 	%r24, %r23, 1048576;
	mov.b64 	%fd44, {%r22, %r24};
	fma.rn.f64 	%fd45, %fd20, %fd44, %fd43;
	mul.rn.f64 	%fd46, %fd41, %fd20;
	neg.f64 	%fd47, %fd46;
	fma.rn.f64 	%fd48, %fd41, %fd20, %fd47;
	fma.rn.f64 	%fd49, %fd41, %fd32, %fd48;
	fma.rn.f64 	%fd50, %fd45, %fd20, %fd49;
	mul.rn.f64 	%fd51, %fd38, %fd46;
	neg.f64 	%fd52, %fd51;
	fma.rn.f64 	%fd53, %fd38, %fd46, %fd52;
	fma.rn.f64 	%fd54, %fd38, %fd50, %fd53;
	fma.rn.f64 	%fd55, %fd40, %fd46, %fd54;
	add.f64 	%fd56, %fd51, %fd55;
	sub.f64 	%fd57, %fd51, %fd56;
	add.f64 	%fd58, %fd55, %fd57;
	add.f64 	%fd59, %fd20, %fd56;
	sub.f64 	%fd60, %fd20, %fd59;
	add.f64 	%fd61, %fd56, %fd60;
	add.f64 	%fd62, %fd58, %fd61;
	add.f64 	%fd63, %fd32, %fd62;
	add.f64 	%fd64, %fd59, %fd63;
	sub.f64 	%fd65, %fd59, %fd64;
	add.f64 	%fd66, %fd63, %fd65;
	xor.b32  	%r25, %r48, -2147483648;
	mov.b32 	%r26, 1127219200;
	mov.b64 	%fd67, {%r25, %r26};
	mov.b32 	%r27, -2147483648;
	mov.b64 	%fd68, {%r27, %r26};
	sub.f64 	%fd69, %fd67, %fd68;
	fma.rn.f64 	%fd70, %fd69, 0d3FE62E42FEFA39EF, %fd64;
	fma.rn.f64 	%fd71, %fd69, 0dBFE62E42FEFA39EF, %fd70;
	sub.f64 	%fd72, %fd71, %fd64;
	sub.f64 	%fd73, %fd66, %fd72;
	fma.rn.f64 	%fd74, %fd69, 0d3C7ABC9E3B39803F, %fd73;
	add.f64 	%fd75, %fd70, %fd74;
	sub.f64 	%fd76, %fd70, %fd75;
	add.f64 	%fd77, %fd74, %fd76;
	mov.f64 	%fd78, 0d4000000000000000;
	{
	.reg .b32 %temp; 
	mov.b64 	{%temp, %r28}, %fd78;
	}
	{
	.reg .b32 %temp; 
	mov.b64 	{%r29, %temp}, %fd78;
	}
	shl.b32 	%r30, %r28, 1;
	setp.gt.u32 	%p3, %r30, -33554433;
	and.b32  	%r31, %r28, -15728641;
	selp.b32 	%r32, %r31, %r28, %p3;
	mov.b64 	%fd79, {%r29, %r32};
	mul.rn.f64 	%fd80, %fd75, %fd79;
	neg.f64 	%fd81, %fd80;
	fma.rn.f64 	%fd82, %fd75, %fd79, %fd81;
	fma.rn.f64 	%fd83, %fd77, %fd79, %fd82;
	add.f64 	%fd4, %fd80, %fd83;
	sub.f64 	%fd84, %fd80, %fd4;
	add.f64 	%fd5, %fd83, %fd84;
	fma.rn.f64 	%fd85, %fd4, 0d3FF71547652B82FE, 0d4338000000000000;
	{
	.reg .b32 %temp; 
	mov.b64 	{%r13, %temp}, %fd85;
	}
	mov.f64 	%fd86, 0dC338000000000000;
	add.rn.f64 	%fd87, %fd85, %fd86;
	fma.rn.f64 	%fd88, %fd87, 0dBFE62E42FEFA39EF, %fd4;
	fma.rn.f64 	%fd89, %fd87, 0dBC7ABC9E3B39803F, %fd88;
	fma.rn.f64 	%fd90, %fd89, 0d3E5ADE1569CE2BDF, 0d3E928AF3FCA213EA;
	fma.rn.f64 	%fd91, %fd90, %fd89, 0d3EC71DEE62401315;
	fma.rn.f64 	%fd92, %fd91, %fd89, 0d3EFA01997C89EB71;
	fma.rn.f64 	%fd93, %fd92, %fd89, 0d3F2A01A014761F65;
	fma.rn.f64 	%fd94, %fd93, %fd89, 0d3F56C16C1852B7AF;
	fma.rn.f64 	%fd95, %fd94, %fd89, 0d3F81111111122322;
	fma.rn.f64 	%fd96, %fd95, %fd89, 0d3FA55555555502A1;
	fma.rn.f64 	%fd97, %fd96, %fd89, 0d3FC5555555555511;
	fma.rn.f64 	%fd98, %fd97, %fd89, 0d3FE000000000000B;
	fma.rn.f64 	%fd99, %fd98, %fd89, 0d3FF0000000000000;
	fma.rn.f64 	%fd100, %fd99, %fd89, 0d3FF0000000000000;
	{
	.reg .b32 %temp; 
	mov.b64 	{%r14, %temp}, %fd100;
	}
	{
	.reg .b32 %temp; 
	mov.b64 	{%temp, %r15}, %fd100;
	}
	shl.b32 	%r33, %r13, 20;
	add.s32 	%r34, %r33, %r15;
	mov.b64 	%fd108, {%r14, %r34};
	{
	.reg .b32 %temp; 
	mov.b64 	{%temp, %r35}, %fd4;
	}
	mov.b32 	%f2, %r35;
	abs.f32 	%f1, %f2;
	setp.lt.f32 	%p4, %f1, 0f4086232B;
	@%p4 bra 	$L__BB2_7;
	setp.lt.f64 	%p5, %fd4, 0d0000000000000000;
	add.f64 	%fd101, %fd4, 0d7FF0000000000000;
	selp.f64 	%fd108, 0d0000000000000000, %fd101, %p5;
	setp.geu.f32 	%p6, %f1, 0f40874800;
	@%p6 bra 	$L__BB2_7;
	shr.u32 	%r36, %r13, 31;
	add.s32 	%r37, %r13, %r36;
	shr.s32 	%r38, %r37, 1;
	shl.b32 	%r39, %r38, 20;
	add.s32 	%r40, %r15, %r39;
	mov.b64 	%fd102, {%r14, %r40};
	sub.s32 	%r41, %r13, %r38;
	shl.b32 	%r42, %r41, 20;
	add.s32 	%r43, %r42, 1072693248;
	mov.b32 	%r44, 0;
	mov.b64 	%fd103, {%r44, %r43};
	mul.f64 	%fd108, %fd103, %fd102;
$L__BB2_7:
	abs.f64 	%fd104, %fd108;
	setp.eq.f64 	%p7, %fd104, 0d7FF0000000000000;
	fma.rn.f64 	%fd105, %fd108, %fd5, %fd108;
	selp.f64 	%fd106, %fd108, %fd105, %p7;
	st.param.f64 	[func_retval0], %fd106;
	ret;

}


// ===== COMPILED SASS (sm_100) =====

	.target	sm_100

	.elftype	@"ET_EXEC"


//--------------------- .note.nv.tkinfo           --------------------------
	.section	.note.nv.tkinfo,"",@"SHT_NOTE"
	.sectionflags	@"SHF_NOTE_NV_TKINFO"
	.tkinfo
        /*0018*/ 	.word	0x00000002
        /*0030*/ 	.string	""
        /*0030*/ 	.string	"ptxas"
        /*0030*/ 	.string	"Cuda compilation tools, release 13.0, V13.0.88"
        /*0030*/ 	.string	"Build cuda_13.0.r13.0/compiler.36424714_0"
        /*0030*/ 	.string	"-arch sm_100 -m 64 "



//--------------------- .note.nv.cuinfo           --------------------------
	.section	.note.nv.cuinfo,"",@"SHT_NOTE"
	.sectionflags	@"SHF_NOTE_NV_CUINFO"
        /*0018*/ 	.short	0x0002
        /*001a*/ 	.short	0x0064
        /*001c*/ 	.short	0x0082
	.zero		2


//--------------------- .nv.info                  --------------------------
	.section	.nv.info,"",@"SHT_CUDA_INFO"
	.align	4


	//----- nvinfo : EIATTR_REGCOUNT
	.align		4
        /*0000*/ 	.byte	0x04, 0x2f
        /*0002*/ 	.short	(.L_3 - .L_2)
	.align		4
.L_2:
        /*0004*/ 	.word	index@(_Z12masterkernelPiPdS_PtPhS0_S_S0_S_S_S_S_S_S0_S_S0_ddd)
        /*0008*/ 	.word	0x00000022


	//----- nvinfo : EIATTR_FRAME_SIZE
	.align		4
.L_3:
        /*000c*/ 	.byte	0x04, 0x11
        /*000e*/ 	.short	(.L_5 - .L_4)
	.align		4
.L_4:
        /*0010*/ 	.word	index@($_Z12masterkernelPiPdS_PtPhS0_S_S0_S_S_S_S_S_S0_S_S0_ddd$__internal_trig_reduction_slowpathd)
        /*0014*/ 	.word	0x00000028


	//----- nvinfo : EIATTR_FRAME_SIZE
	.align		4
.L_5:
        /*0018*/ 	.byte	0x04, 0x11
        /*001a*/ 	.short	(.L_7 - .L_6)
	.align		4
.L_6:
        /*001c*/ 	.word	index@($_Z12masterkernelPiPdS_PtPhS0_S_S0_S_S_S_S_S_S0_S_S0_ddd$__internal_accurate_pow)
        /*0020*/ 	.word	0x00000028


	//----- nvinfo : EIATTR_FRAME_SIZE
	.align		4
.L_7:
        /*0024*/ 	.byte	0x04, 0x11
        /*0026*/ 	.short	(.L_9 - .L_8)
	.align		4
.L_8:
        /*0028*/ 	.word	index@($__internal_1_$__cuda_sm20_dsqrt_rn_f64_mediumpath_v1)
        /*002c*/ 	.word	0x00000028


	//----- nvinfo : EIATTR_FRAME_SIZE
	.align		4
.L_9:
        /*0030*/ 	.byte	0x04, 0x11
        /*0032*/ 	.short	(.L_11 - .L_10)
	.align		4
.L_10:
        /*0034*/ 	.word	index@($__internal_0_$__cuda_sm20_div_rn_f64_full)
        /*0038*/ 	.word	0x00000028


	//----- nvinfo : EIATTR_FRAME_SIZE
	.align		4
.L_11:
        /*003c*/ 	.byte	0x04, 0x11
        /*003e*/ 	.short	(.L_13 - .L_12)
	.align		4
.L_12:
        /*0040*/ 	.word	index@(_Z12masterkernelPiPdS_PtPhS0_S_S0_S_S_S_S_S_S0_S_S0_ddd)
        /*0044*/ 	.word	0x00000028


	//----- nvinfo : EIATTR_MIN_STACK_SIZE
	.align		4
.L_13:
        /*0048*/ 	.byte	0x04, 0x12
        /*004a*/ 	.short	(.L_15 - .L_14)
	.align		4
.L_14:
        /*004c*/ 	.word	index@(_Z12masterkernelPiPdS_PtPhS0_S_S0_S_S_S_S_S_S0_S_S0_ddd)
        /*0050*/ 	.word	0x00000028
.L_15:


//--------------------- .nv.compat                --------------------------
	.section	.nv.compat,"",@"SHT_CUDA_COMPAT_INFO"
	.align	4
        /*0000*/ 	.byte	0x02, 0x09, 0x00, 0x00, 0x02, 0x02, 0x01, 0x00, 0x02, 0x05, 0x05, 0x00, 0x03, 0x07, 0x01, 0x01
        /*0010*/ 	.byte	0x02, 0x03, 0x00, 0x00, 0x02, 0x06, 0x01, 0x00, 0x04, 0x0b, 0x08, 0x00, 0x01, 0x00, 0x00, 0x00
        /*0020*/ 	.byte	0x00, 0x00, 0x00, 0x00


//--------------------- .nv.info._Z12masterkernelPiPdS_PtPhS0_S_S0_S_S_S_S_S_S0_S_S0_ddd --------------------------
	.section	.nv.info._Z12masterkernelPiPdS_PtPhS0_S_S0_S_S_S_S_S_S0_S_S0_ddd,"",@"SHT_CUDA_INFO"
	.sectionflags	@""
	.align	4


	//----- nvinfo : EIATTR_CUDA_API_VERSION
	.align		4
        /*0000*/ 	.byte	0x04, 0x37
        /*0002*/ 	.short	(.L_17 - .L_16)
.L_16:
        /*0004*/ 	.word	0x00000082


	//----- nvinfo : EIATTR_KPARAM_INFO
	.align		4
.L_17:
        /*0008*/ 	.byte	0x04, 0x17
        /*000a*/ 	.short	(.L_19 - .L_18)
.L_18:
        /*000c*/ 	.word	0x00000000
        /*0010*/ 	.short	0x0012
        /*0012*/ 	.short	0x0090
        /*0014*/ 	.byte	0x00, 0xf0, 0x21, 0x00


	//----- nvinfo : EIATTR_KPARAM_INFO
	.align		4
.L_19:
        /*0018*/ 	.byte	0x04, 0x17
        /*001a*/ 	.short	(.L_21 - .L_20)
.L_20:
        /*001c*/ 	.word	0x00000000
        /*0020*/ 	.short	0x0011
        /*0022*/ 	.short	0x0088
        /*0024*/ 	.byte	0x00, 0xf0, 0x21, 0x00


	//----- nvinfo : EIATTR_KPARAM_INFO
	.align		4
.L_21:
        /*0028*/ 	.byte	0x04, 0x17
        /*002a*/ 	.short	(.L_23 - .L_22)
.L_22:
        /*002c*/ 	.word	0x00000000
        /*0030*/ 	.short	0x0010
        /*0032*/ 	.short	0x0080
        /*0034*/ 	.byte	0x00, 0xf0, 0x21, 0x00


	//----- nvinfo : EIATTR_KPARAM_INFO
	.align		4
.L_23:
        /*0038*/ 	.byte	0x04, 0x17
        /*003a*/ 	.short	(.L_25 - .L_24)
.L_24:
        /*003c*/ 	.word	0x00000000
        /*0040*/ 	.short	0x000f
        /*0042*/ 	.short	0x0078
        /*0044*/ 	.byte	0x00, 0xf5, 0x21, 0x00


	//----- nvinfo : EIATTR_KPARAM_INFO
	.align		4
.L_25:
        /*0048*/ 	.byte	0x04, 0x17
        /*004a*/ 	.short	(.L_27 - .L_26)
.L_26:
        /*004c*/ 	.word	0x00000000
        /*0050*/ 	.short	0x000e
        /*0052*/ 	.short	0x0070
        /*0054*/ 	.byte	0x00, 0xf5, 0x21, 0x00


	//----- nvinfo : EIATTR_KPARAM_INFO
	.align		4
.L_27:
        /*0058*/ 	.byte	0x04, 0x17
        /*005a*/ 	.short	(.L_29 - .L_28)
.L_28:
        /*005c*/ 	.word	0x00000000
        /*0060*/ 	.short	0x000d
        /*0062*/ 	.short	0x0068
        /*0064*/ 	.byte	0x00, 0xf5, 0x21, 0x00


	//----- nvinfo : EIATTR_KPARAM_INFO
	.align		4
.L_29:
        /*0068*/ 	.byte	0x04, 0x17
        /*006a*/ 	.short	(.L_31 - .L_30)
.L_30:
        /*006c*/ 	.word	0x00000000
        /*0070*/ 	.short	0x000c
        /*0072*/ 	.short	0x0060
        /*0074*/ 	.byte	0x00, 0xf5, 0x21, 0x00


	//----- nvinfo : EIATTR_KPARAM_INFO
	.align		4
.L_31:
        /*0078*/ 	.byte	0x04, 0x17
        /*007a*/ 	.short	(.L_33 - .L_32)
.L_32:
        /*007c*/ 	.word	0x00000000
        /*0080*/ 	.short	0x000b
        /*0082*/ 	.short	0x0058
        /*0084*/ 	.byte	0x00, 0xf5, 0x21, 0x00


	//----- nvinfo : EIATTR_KPARAM_INFO
	.align		4
.L_33:
        /*0088*/ 	.byte	0x04, 0x17
        /*008a*/ 	.short	(.L_35 - .L_34)
.L_34:
        /*008c*/ 	.word	0x00000000
        /*0090*/ 	.short	0x000a
        /*0092*/ 	.short	0x0050
        /*0094*/ 	.byte	0x00, 0xf5, 0x21, 0x00


	//----- nvinfo : EIATTR_KPARAM_INFO
	.align		4
.L_35:
        /*0098*/ 	.byte	0x04, 0x17
        /*009a*/ 	.short	(.L_37 - .L_36)
.L_36:
        /*009c*/ 	.word	0x00000000
        /*00a0*/ 	.short	0x0009
        /*00a2*/ 	.short	0x0048
        /*00a4*/ 	.byte	0x00, 0xf5, 0x21, 0x00


	//----- nvinfo : EIATTR_KPARAM_INFO
	.align		4
.L_37:
        /*00a8*/ 	.byte	0x04, 0x17
        /*00aa*/ 	.short	(.L_39 - .L_38)
.L_38:
        /*00ac*/ 	.word	0x00000000
        /*00b0*/ 	.short	0x0008
        /*00b2*/ 	.short	0x0040
        /*00b4*/ 	.byte	0x00, 0xf5, 0x21, 0x00


	//----- nvinfo : EIATTR_KPARAM_INFO
	.align		4
.L_39:
        /*00b8*/ 	.byte	0x04, 0x17
        /*00ba*/ 	.short	(.L_41 - .L_40)
.L_40:
        /*00bc*/ 	.word	0x00000000
        /*00c0*/ 	.short	0x0007
        /*00c2*/ 	.short	0x0038
        /*00c4*/ 	.byte	0x00, 0xf5, 0x21, 0x00


	//----- nvinfo : EIATTR_KPARAM_INFO
	.align		4
.L_41:
        /*00c8*/ 	.byte	0x04, 0x17
        /*00ca*/ 	.short	(.L_43 - .L_42)
.L_42:
        /*00cc*/ 	.word	0x00000000
        /*00d0*/ 	.short	0x0006
        /*00d2*/ 	.short	0x0030
        /*00d4*/ 	.byte	0x00, 0xf5, 0x21, 0x00


	//----- nvinfo : EIATTR_KPARAM_INFO
	.align		4
.L_43:
        /*00d8*/ 	.byte	0x04, 0x17
        /*00da*/ 	.short	(.L_45 - .L_44)
.L_44:
        /*00dc*/ 	.word	0x00000000
        /*00e0*/ 	.short	0x0005
        /*00e2*/ 	.short	0x0028
        /*00e4*/ 	.byte	0x00, 0xf5, 0x21, 0x00


	//----- nvinfo : EIATTR_KPARAM_INFO
	.align		4
.L_45:
        /*00e8*/ 	.byte	0x04, 0x17
        /*00ea*/ 	.short	(.L_47 - .L_46)
.L_46:
        /*00ec*/ 	.word	0x00000000
        /*00f0*/ 	.short	0x0004
        /*00f2*/ 	.short	0x0020
        /*00f4*/ 	.byte	0x00, 0xf5, 0x21, 0x00


	//----- nvinfo : EIATTR_KPARAM_INFO
	.align		4
.L_47:
        /*00f8*/ 	.byte	0x04, 0x17
        /*00fa*/ 	.short	(.L_49 - .L_48)
.L_48:
        /*00fc*/ 	.word	0x00000000
        /*0100*/ 	.short	0x0003
        /*0102*/ 	.short	0x0018
        /*0104*/ 	.byte	0x00, 0xf5, 0x21, 0x00


	//----- nvinfo : EIATTR_KPARAM_INFO
	.align		4
.L_49:
        /*0108*/ 	.byte	0x04, 0x17
        /*010a*/ 	.short	(.L_51 - .L_50)
.L_50:
        /*010c*/ 	.word	0x00000000
        /*0110*/ 	.short	0x0002
        /*0112*/ 	.short	0x0010
        /*0114*/ 	.byte	0x00, 0xf5, 0x21, 0x00


	//----- nvinfo : EIATTR_KPARAM_INFO
	.align		4
.L_51:
        /*0118*/ 	.byte	0x04, 0x17
        /*011a*/ 	.short	(.L_53 - .L_52)
.L_52:
        /*011c*/ 	.word	0x00000000
        /*0120*/ 	.short	0x0001
        /*0122*/ 	.short	0x0008
        /*0124*/ 	.byte	0x00, 0xf5, 0x21, 0x00


	//----- nvinfo : EIATTR_KPARAM_INFO
	.align		4
.L_53:
        /*0128*/ 	.byte	0x04, 0x17
        /*012a*/ 	.short	(.L_55 - .L_54)
.L_54:
        /*012c*/ 	.word	0x00000000
        /*0130*/ 	.short	0x0000
        /*0132*/ 	.short	0x0000
        /*0134*/ 	.byte	0x00, 0xf5, 0x21, 0x00


	//----- nvinfo : EIATTR_SPARSE_MMA_MASK
	.align		4
.L_55:
        /*0138*/ 	.byte	0x03, 0x50
        /*013a*/ 	.short	0x0000


	//----- nvinfo : EIATTR_MAXREG_COUNT
	.align		4
        /*013c*/ 	.byte	0x03, 0x1b
        /*013e*/ 	.short	0x00ff


	//----- nvinfo : EIATTR_MERCURY_ISA_VERSION
	.align		4
        /*0140*/ 	.byte	0x03, 0x5f
        /*0142*/ 	.short	0x0101


	//----- nvinfo : EIATTR_VRC_CTA_INIT_COUNT
	.align		4
        /*0144*/ 	.byte	0x02, 0x4a
	.zero		1
	.zero		1


	//----- nvinfo : EIATTR_EXIT_INSTR_OFFSETS
	.align		4
        /*0148*/ 	.byte	0x04, 0x1c
        /*014a*/ 	.short	(.L_57 - .L_56)


	//   ....[0]....
.L_56:
        /*014c*/ 	.word	0x00000090


	//   ....[1]....
        /*0150*/ 	.word	0x00000190


	//   ....[2]....
        /*0154*/ 	.word	0x000001e0


	//   ....[3]....
        /*0158*/ 	.word	0x000003e0


	//   ....[4]....
        /*015c*/ 	.word	0x00000470


	//   ....[5]....
        /*0160*/ 	.word	0x00001bc0


	//   ....[6]....
        /*0164*/ 	.word	0x00002120


	//   ....[7]....
        /*0168*/ 	.word	0x00002170


	//   ....[8]....
        /*016c*/ 	.word	0x00002da0


	//   ....[9]....
        /*0170*/ 	.word	0x00002df0


	//   ....[10]....
        /*0174*/ 	.word	0x00002ef0


	//   ....[11]....
        /*0178*/ 	.word	0x00002f70


	//   ....[12]....
        /*017c*/ 	.word	0x00003000


	//   ....[13]....
        /*0180*/ 	.word	0x000032f0


	//   ....[14]....
        /*0184*/ 	.word	0x000033a0


	//   ....[15]....
        /*0188*/ 	.word	0x000034a0


	//   ....[16]....
        /*018c*/ 	.word	0x00003530


	//   ....[17]....
        /*0190*/ 	.word	0x00005ca0


	//----- nvinfo : EIATTR_INDIRECT_BRANCH_TARGETS
	.align		4
.L_57:
        /*0194*/ 	.byte	0x04, 0x34
        /*0196*/ 	.short	(.L_59 - .L_58)


	//   ....[0]....
.L_58:
        /*0198*/ 	.word	.L_x_81@srel
        /*019c*/ 	.short	0x0
        /*019e*/ 	.short	0x0
        /*01a0*/ 	.word	0x3
        /*01a4*/ 	.word	.L_x_82@srel
        /*01a8*/ 	.word	.L_x_83@srel
        /*01ac*/ 	.word	.L_x_84@srel


	//   ....[1]....
        /*01b0*/ 	.word	.L_x_85@srel
        /*01b4*/ 	.short	0x0
        /*01b6*/ 	.short	0x0
        /*01b8*/ 	.word	0x3
        /*01bc*/ 	.word	.L_x_86@srel
        /*01c0*/ 	.word	.L_x_87@srel
        /*01c4*/ 	.word	.L_x_84@srel


	//   ....[2]....
        /*01c8*/ 	.word	.L_x_89@srel
        /*01cc*/ 	.short	0x0
        /*01ce*/ 	.short	0x0
        /*01d0*/ 	.word	0x3
        /*01d4*/ 	.word	.L_x_90@srel
        /*01d8*/ 	.word	.L_x_91@srel
        /*01dc*/ 	.word	.L_x_84@srel


	//   ....[3]....
        /*01e0*/ 	.word	.L_x_93@srel
        /*01e4*/ 	.short	0x0
        /*01e6*/ 	.short	0x0
        /*01e8*/ 	.word	0x3
        /*01ec*/ 	.word	.L_x_94@srel
        /*01f0*/ 	.word	.L_x_95@srel
        /*01f4*/ 	.word	.L_x_84@srel


	//----- nvinfo : EIATTR_CRS_STACK_SIZE
	.align		4
.L_59:
        /*01f8*/ 	.byte	0x04, 0x1e
        /*01fa*/ 	.short	(.L_61 - .L_60)
.L_60:
        /*01fc*/ 	.word	0x00000000


	//----- nvinfo : EIATTR_CBANK_PARAM_SIZE
	.align		4
.L_61:
        /*0200*/ 	.byte	0x03, 0x19
        /*0202*/ 	.short	0x0098


	//----- nvinfo : EIATTR_PARAM_CBANK
	.align		4
        /*0204*/ 	.byte	0x04, 0x0a
        /*0206*/ 	.short	(.L_63 - .L_62)
	.align		4
.L_62:
        /*0208*/ 	.word	index@(.nv.constant0._Z12masterkernelPiPdS_PtPhS0_S_S0_S_S_S_S_S_S0_S_S0_ddd)
        /*020c*/ 	.short	0x0380
        /*020e*/ 	.short	0x0098


	//----- nvinfo : EIATTR_SW_WAR
	.align		4
.L_63:
        /*0210*/ 	.byte	0x04, 0x36
        /*0212*/ 	.short	(.L_65 - .L_64)
.L_64:
        /*0214*/ 	.word	0x00000008
.L_65:


//--------------------- .nv.callgraph             --------------------------
	.section	.nv.callgraph,"",@"SHT_CUDA_CALLGRAPH"
	.align	4
	.sectionentsize	8
	.align		4
        /*0000*/ 	.word	0x00000000
	.align		4
        /*0004*/ 	.word	0xffffffff
	.align		4
        /*0008*/ 	.word	0x00000000
	.align		4
        /*000c*/ 	.word	0xfffffffe
	.align		4
        /*0010*/ 	.word	0x00000000
	.align		4
        /*0014*/ 	.word	0xfffffffd
	.align		4
        /*0018*/ 	.word	0x00000000
	.align		4
        /*001c*/ 	.word	0xfffffffc


//--------------------- .nv.constant4             --------------------------
	.section	.nv.constant4,"a",@progbits
	.align	8
	.align		8
.nv.constant4:
        /*0000*/ 	.dword	__cudart_i2opi_d
	.align		8
        /*0008*/ 	.dword	__cudart_sin_cos_coeffs


//--------------------- .nv.constant2._Z12masterkernelPiPdS_PtPhS0_S_S0_S_S_S_S_S_S0_S_S0_ddd --------------------------
	.section	.nv.constant2._Z12masterkernelPiPdS_PtPhS0_S_S0_S_S_S_S_S_S0_S_S0_ddd,"a",@progbits
	.sectionflags	@""
	.align	4
.nv.constant2._Z12masterkernelPiPdS_PtPhS0_S_S0_S_S_S_S_S_S0_S_S0_ddd:
        /*0000*/ 	.byte	0xf0, 0x03, 0x00, 0x00, 0x10, 0x01, 0x00, 0x00, 0x90, 0x5c, 0x00, 0x00, 0x80, 0x21, 0x00, 0x00
        /*0010*/ 	.byte	0x30, 0x1c, 0x00, 0x00, 0x90, 0x5c, 0x00, 0x00, 0x80, 0x2f, 0x00, 0x00, 0x70, 0x2e, 0x00, 0x00
        /*0020*/ 	.byte	0x90, 0x5c, 0x00, 0x00, 0xb0, 0x34, 0x00, 0x00, 0x60, 0x33, 0x00, 0x00, 0x90, 0x5c, 0x00, 0x00


//--------------------- .text._Z12masterkernelPiPdS_PtPhS0_S_S0_S_S_S_S_S_S0_S_S0_ddd --------------------------
	.section	.text._Z12masterkernelPiPdS_PtPhS0_S_S0_S_S_S_S_S_S0_S_S0_ddd,"ax",@progbits
	.align	128
        .global         _Z12masterkernelPiPdS_PtPhS0_S_S0_S_S_S_S_S_S0_S_S0_ddd
        .type           _Z12masterkernelPiPdS_PtPhS0_S_S0_S_S_S_S_S_S0_S_S0_ddd,@function
        .size           _Z12masterkernelPiPdS_PtPhS0_S_S0_S_S_S_S_S_S0_S_S0_ddd,(.L_x_100 - _Z12masterkernelPiPdS_PtPhS0_S_S0_S_S_S_S_S_S0_S_S0_ddd)
        .other          _Z12masterkernelPiPdS_PtPhS0_S_S0_S_S_S_S_S_S0_S_S0_ddd,@"STO_CUDA_ENTRY STV_DEFAULT"
_Z12masterkernelPiPdS_PtPhS0_S_S0_S_S_S_S_S_S0_S_S0_ddd:
.text._Z12masterkernelPiPdS_PtPhS0_S_S0_S_S_S_S_S_S0_S_S0_ddd:
[----:B------:R-:W0:Y:S08]  /*0000*/  LDC R1, c[0x0][0x37c] ;  /* 0x0000df00ff017b82 */ /* 0x000e300000000800 */
[----:B------:R-:W1:Y:S01]  /*0010*/  S2UR UR4, SR_CTAID.X ;  /* 0x00000000000479c3 */ /* 0x000e620000002500 */
[----:B------:R-:W2:Y:S01]  /*0020*/  S2R R0, SR_TID.X ;  /* 0x0000000000007919 */ /* 0x000ea20000002100 */
[----:B------:R-:W-:Y:S01]  /*0030*/  BSSY.RECONVERGENT B0, `(.L_x_0) ;  /* 0x00005c6000007945 */ /* 0x000fe20003800200 */
[----:B0-----:R-:W-:Y:S01]  /*0040*/  VIADD R1, R1, 0xffffffd8 ;  /* 0xffffffd801017836 */ /* 0x001fe20000000000 */
[----:B------:R-:W0:Y:S01]  /*0050*/  LDCU.64 UR8, c[0x0][0x358] ;  /* 0x00006b00ff0877ac */ /* 0x000e220008000a00 */
[----:B-1----:R-:W-:-:S09]  /*0060*/  UISETP.NE.AND UP0, UPT, UR4, 0x1, UPT ;  /* 0x000000010400788c */ /* 0x002fd2000bf05270 */
[----:B--2---:R-:W-:Y:S05]  /*0070*/  BRA.U !UP0, `(.L_x_1) ;  /* 0x0000002d08607547 */ /* 0x004fea000b800000 */
[----:B------:R-:W-:-:S13]  /*0080*/  ISETP.NE.AND P0, PT, RZ, UR4, PT ;  /* 0x00000004ff007c0c */ /* 0x000fda000bf05270 */
[----:B0-----:R-:W-:Y:S05]  /*0090*/  @P0 EXIT ;  /* 0x000000000000094d */ /* 0x001fea0003800000 */
[----:B------:R-:W-:-:S13]  /*00a0*/  ISETP.GT.AND P0, PT, R0, 0x1, PT ;  /* 0x000000010000780c */ /* 0x000fda0003f04270 */
[----:B------:R-:W-:Y:S05]  /*00b0*/  @P0 BRA `(.L_x_2) ;  /* 0x0000001800c40947 */ /* 0x000fea0003800000 */
[----:B------:R-:W-:-:S05]  /*00c0*/  VIMNMX.U32 R0, PT, PT, R0, 0x2, PT ;  /* 0x0000000200007848 */ /* 0x000fca0003fe0000 */
[----:B------:R-:W-:-:S04]  /*00d0*/  IMAD.SHL.U32 R0, R0, 0x4, RZ ;  /* 0x0000000400007824 */ /* 0x000fc800078e00ff */
[----:B------:R-:W0:Y:S02]  /*00e0*/  LDC R2, c[0x2][R0] ;  /* 0x0080000000027b82 */ /* 0x000e240000000800 */
[----:B0-----:R-:W-:-:S04]  /*00f0*/  SHF.R.S32.HI R3, RZ, 0x1f, R2 ;  /* 0x0000001fff037819 */ /* 0x001fc80000011402 */
.L_x_81:
[----:B------:R-:W-:Y:S05]  /*0100*/  BRX R2 -0x110                                                                                                   (*"BRANCH_TARGETS .L_x_82,.L_x_83,.L_x_84"*) ;  /* 0xfffffffc02bc7949 */ /* 0x000fea000383ffff */
.L_x_83:
[----:B------:R-:W0:Y:S02]  /*0110*/  LDC.64 R2, c[0x0][0x3a8] ;  /* 0x0000ea00ff027b82 */ /* 0x000e240000000a00 */
[----:B0-----:R-:W2:Y:S02]  /*0120*/  LDG.E.64 R4, desc[UR8][R2.64] ;  /* 0x0000000802047981 */ /* 0x001ea4000c1e1b00 */
[----:B--2---:R-:W-:-:S14]  /*0130*/  DSETP.GEU.AND P0, PT, R4, 10, PT ;  /* 0x402400000400742a */ /* 0x004fdc0003f0e000 */
[----:B------:R-:W-:Y:S05]  /*0140*/  @P0 BRA `(.L_x_3) ;  /* 0x0000000000140947 */ /* 0x000fea0003800000 */
[----:B------:R-:W0:Y:S02]  /*0150*/  LDC.64 R2, c[0x0][0x3b0] ;  /* 0x0000ec00ff027b82 */ /* 0x000e240000000a00 */
[----:B0-----:R-:W2:Y:S02]  /*0160*/  LDG.E R0, desc[UR8][R2.64] ;  /* 0x0000000802007981 */ /* 0x001ea4000c1e1900 */
[----:B--2---:R-:W-:-:S05]  /*0170*/  VIADD R5, R0, 0x1 ;  /* 0x0000000100057836 */ /* 0x004fca0000000000 */
[----:B------:R-:W-:Y:S01]  /*0180*/  STG.E desc[UR8][R2.64], R5 ;  /* 0x0000000502007986 */ /* 0x000fe2000c101908 */
[----:B------:R-:W-:Y:S05]  /*0190*/  EXIT ;  /* 0x000000000000794d */ /* 0x000fea0003800000 */
.L_x_3:
[----:B------:R-:W0:Y:S01]  /*01a0*/  LDC.64 R4, c[0x0][0x400] ;  /* 0x00010000ff047b82 */ /* 0x000e220000000a00 */
[----:B------:R-:W1:Y:S01]  /*01b0*/  LDCU.64 UR4, c[0x0][0x410] ;  /* 0x00008200ff0477ac */ /* 0x000e620008000a00 */
[----:B0-----:R-:W-:-:S08]  /*01c0*/  DMUL R4, R4, 0.5 ;  /* 0x3fe0000004047828 */ /* 0x001fd00000000000 */
[----:B-1----:R-:W-:-:S14]  /*01d0*/  DSETP.GEU.AND P0, PT, R4, UR4, PT ;  /* 0x0000000404007e2a */ /* 0x002fdc000bf0e000 */
[----:B------:R-:W-:Y:S05]  /*01e0*/  @!P0 EXIT ;  /* 0x000000000000894d */ /* 0x000fea0003800000 */
[----:B------:R-:W0:Y:S02]  /*01f0*/  LDC.64 R8, c[0x0][0x390] ;  /* 0x0000e400ff087b82 */ /* 0x000e240000000a00 */
[----:B0-----:R-:W2:Y:S04]  /*0200*/  LDG.E R11, desc[UR8][R8.64+0x4] ;  /* 0x00000408080b7981 */ /* 0x001ea8000c1e1900 */
[----:B------:R-:W3:Y:S04]  /*0210*/  LDG.E R10, desc[UR8][R8.64+0x8] ;  /* 0x00000808080a7981 */ /* 0x000ee8000c1e1900 */
[----:B------:R-:W4:Y:S01]  /*0220*/  LDG.E R0, desc[UR8][R8.64+0x14] ;  /* 0x0000140808007981 */ /* 0x000f22000c1e1900 */
[----:B------:R-:W0:Y:S01]  /*0230*/  LDC.64 R4, c[0x0][0x3f8] ;  /* 0x0000fe00ff047b82 */ /* 0x000e220000000a00 */
[----:B------:R-:W-:-:S05]  /*0240*/  IMAD.MOV.U32 R13, RZ, RZ, 0x1 ;  /* 0x00000001ff0d7424 */ /* 0x000fca00078e00ff */
[----:B------:R-:W-:Y:S04]  /*0250*/  STG.E desc[UR8][R8.64+0x10], R13 ;  /* 0x0000100d08007986 */ /* 0x000fe8000c101908 */
[----:B------:R-:W-:Y:S04]  /*0260*/  STG.E desc[UR8][R8.64+0xc], R13 ;  /* 0x00000c0d08007986 */ /* 0x000fe8000c101908 */
[----:B------:R1:W-:Y:S04]  /*0270*/  STG.E desc[UR8][R8.64], R13 ;  /* 0x0000000d08007986 */ /* 0x0003e8000c101908 */
[----:B0-----:R-:W5:Y:S01]  /*0280*/  LDG.E.64 R6, desc[UR8][R4.64] ;  /* 0x0000000804067981 */ /* 0x001f62000c1e1b00 */
[----:B------:R-:W-:Y:S01]  /*0290*/  UMOV UR4, 0x9999999a ;  /* 0x9999999a00047882 */ /* 0x000fe20000000000 */
[----:B------:R-:W-:Y:S01]  /*02a0*/  UMOV UR5, 0x3fc99999 ;  /* 0x3fc9999900057882 */ /* 0x000fe20000000000 */
[----:B--2---:R-:W-:Y:S01]  /*02b0*/  ISETP.NE.AND P0, PT, R11, RZ, PT ;  /* 0x000000ff0b00720c */ /* 0x004fe20003f05270 */
[----:B------:R-:W-:Y:S01]  /*02c0*/  IMAD.MOV.U32 R11, RZ, RZ, 0x2 ;  /* 0x00000002ff0b7424 */ /* 0x000fe200078e00ff */
[----:B---3--:R-:W-:-:S02]  /*02d0*/  ISETP.NE.AND P1, PT, R10, RZ, PT ;  /* 0x000000ff0a00720c */ /* 0x008fc40003f25270 */
[----:B------:R-:W-:-:S09]  /*02e0*/  SEL R10, RZ, 0x1, !P0 ;  /* 0x00000001ff0a7807 */ /* 0x000fd20004000000 */
[----:B------:R-:W-:Y:S01]  /*02f0*/  @!P0 IMAD.MOV R11, RZ, RZ, 0x1 ;  /* 0x00000001ff0b8424 */ /* 0x000fe200078e02ff */
[----:B----4-:R-:W-:Y:S01]  /*0300*/  ISETP.NE.AND P0, PT, R0, RZ, PT ;  /* 0x000000ff0000720c */ /* 0x010fe20003f05270 */
[----:B------:R-:W-:-:S03]  /*0310*/  @!P1 IMAD.MOV R11, RZ, RZ, R10 ;  /* 0x000000ffff0b9224 */ /* 0x000fc600078e020a */
[----:B------:R-:W-:Y:S01]  /*0320*/  SEL R0, R13, 0x2, !P0 ;  /* 0x000000020d007807 */ /* 0x000fe20004000000 */
[----:B------:R-:W-:-:S03]  /*0330*/  VIADD R12, R11, 0x2 ;  /* 0x000000020b0c7836 */ /* 0x000fc60000000000 */
[----:B-1----:R-:W-:Y:S08]  /*0340*/  I2F.F64.U32 R8, R0 ;  /* 0x0000000000087312 */ /* 0x002ff00000201800 */
[----:B------:R-:W0:Y:S02]  /*0350*/  I2F.F64.U32 R10, R12 ;  /* 0x0000000c000a7312 */ /* 0x000e240000201800 */
[----:B0-----:R-:W-:Y:S01]  /*0360*/  DMUL R10, R10, UR4 ;  /* 0x000000040a0a7c28 */ /* 0x001fe20008000000 */
[----:B------:R-:W-:-:S07]  /*0370*/  UMOV UR5, 0x3fb99999 ;  /* 0x3fb9999900057882 */ /* 0x000fce0000000000 */
[----:B------:R-:W-:-:S08]  /*0380*/  DFMA R8, R8, UR4, R10 ;  /* 0x0000000408087c2b */ /* 0x000fd0000800000a */
[----:B-----5:R-:W-:-:S07]  /*0390*/  DADD R6, R8, R6 ;  /* 0x0000000008067229 */ /* 0x020fce0000000006 */
[----:B------:R-:W-:Y:S04]  /*03a0*/  STG.E.64 desc[UR8][R4.64], R6 ;  /* 0x0000000604007986 */ /* 0x000fe8000c101b08 */
[----:B------:R-:W2:Y:S02]  /*03b0*/  LDG.E.64 R8, desc[UR8][R2.64] ;  /* 0x0000000802087981 */ /* 0x000ea4000c1e1b00 */
[----:B--2---:R-:W-:-:S07]  /*03c0*/  DADD R8, R8, -6 ;  /* 0xc018000008087429 */ /* 0x004fce0000000000 */
[----:B------:R-:W-:Y:S01]  /*03d0*/  STG.E.64 desc[UR8][R2.64], R8 ;  /* 0x0000000802007986 */ /* 0x000fe2000c101b08 */
[----:B------:R-:W-:Y:S05]  /*03e0*/  EXIT ;  /* 0x000000000000794d */ /* 0x000fea0003800000 */
.L_x_82:
        /* <DEDUP_REMOVED lines=9> */
.L_x_4:
[----:B------:R-:W0:Y:S01]  /*0480*/  LDCU UR4, c[0x0][0x404] ;  /* 0x00008080ff0477ac */ /* 0x000e220008000800 */
[----:B------:R-:W1:Y:S01]  /*0490*/  LDC.64 R6, c[0x0][0x400] ;  /* 0x00010000ff067b82 */ /* 0x000e620000000a00 */
[----:B------:R-:W-:Y:S01]  /*04a0*/  IMAD.MOV.U32 R2, RZ, RZ, 0x1 ;  /* 0x00000001ff027424 */ /* 0x000fe200078e00ff */
[----:B0-----:R-:W1:Y:S05]  /*04b0*/  MUFU.RCP64H R3, UR4 ;  /* 0x0000000400037d08 */ /* 0x001e6a0008001800 */
[----:B-1----:R-:W-:-:S08]  /*04c0*/  DFMA R4, R2, -R6, 1 ;  /* 0x3ff000000204742b */ /* 0x002fd00000000806 */
[----:B------:R-:W-:-:S08]  /*04d0*/  DFMA R4, R4, R4, R4 ;  /* 0x000000040404722b */ /* 0x000fd00000000004 */
[----:B------:R-:W-:-:S08]  /*04e0*/  DFMA R4, R2, R4, R2 ;  /* 0x000000040204722b */ /* 0x000fd00000000002 */
[----:B------:R-:W-:-:S08]  /*04f0*/  DFMA R2, R4, -R6, 1 ;  /* 0x3ff000000402742b */ /* 0x000fd00000000806 */
[----:B------:R-:W-:-:S08]  /*0500*/  DFMA R2, R4, R2, R4 ;  /* 0x000000020402722b */ /* 0x000fd00000000004 */
[----:B------:R-:W-:-:S08]  /*0510*/  DMUL R4, R2, 360 ;  /* 0x4076800002047828 */ /* 0x000fd00000000000 */
[----:B------:R-:W-:-:S08]  /*0520*/  DFMA R6, R4, -R6, 360 ;  /* 0x407680000406742b */ /* 0x000fd00000000806 */
[----:B------:R-:W-:-:S10]  /*0530*/  DFMA R2, R2, R6, R4 ;  /* 0x000000060202722b */ /* 0x000fd40000000004 */
[----:B------:R-:W-:-:S05]  /*0540*/  FFMA R0, RZ, UR4, R3 ;  /* 0x00000004ff007c23 */ /* 0x000fca0008000003 */
[----:B------:R-:W-:-:S13]  /*0550*/  FSETP.GT.AND P0, PT, |R0|, 1.469367938527859385e-39, PT ;  /* 0x001000000000780b */ /* 0x000fda0003f04200 */
[----:B------:R-:W-:Y:S05]  /*0560*/  @P0 BRA `(.L_x_5) ;  /* 0x0000000000240947 */ /* 0x000fea0003800000 */
[----:B------:R-:W0:Y:S01]  /*0570*/  LDCU.64 UR4, c[0x0][0x400] ;  /* 0x00008000ff0477ac */ /* 0x000e220008000a00 */
[----:B------:R-:W-:Y:S01]  /*0580*/  IMAD.MOV.U32 R2, RZ, RZ, RZ ;  /* 0x000000ffff027224 */ /* 0x000fe200078e00ff */
[----:B------:R-:W-:Y:S01]  /*0590*/  MOV R0, 0x5e0 ;  /* 0x000005e000007802 */ /* 0x000fe20000000f00 */
[----:B------:R-:W-:Y:S02]  /*05a0*/  IMAD.MOV.U32 R3, RZ, RZ, 0x40768000 ;  /* 0x40768000ff037424 */ /* 0x000fe400078e00ff */
[----:B0-----:R-:W-:Y:S02]  /*05b0*/  IMAD.U32 R12, RZ, RZ, UR4 ;  /* 0x00000004ff0c7e24 */ /* 0x001fe4000f8e00ff */
[----:B------:R-:W-:-:S07]  /*05c0*/  IMAD.U32 R13, RZ, RZ, UR5 ;  /* 0x00000005ff0d7e24 */ /* 0x000fce000f8e00ff */
[----:B------:R-:W-:Y:S05]  /*05d0*/  CALL.REL.NOINC `($__internal_0_$__cuda_sm20_div_rn_f64_full) ;  /* 0x0000005400b47944 */ /* 0x000fea0003c00000 */
[----:B------:R-:W-:Y:S02]  /*05e0*/  IMAD.MOV.U32 R2, RZ, RZ, R4 ;  /* 0x000000ffff027224 */ /* 0x000fe400078e0004 */
[----:B------:R-:W-:-:S07]  /*05f0*/  IMAD.MOV.U32 R3, RZ, RZ, R5 ;  /* 0x000000ffff037224 */ /* 0x000fce00078e0005 */
.L_x_5:
[----:B------:R-:W0:Y:S01]  /*0600*/  LDC.64 R4, c[0x0][0x388] ;  /* 0x0000e200ff047b82 */ /* 0x000e220000000a00 */
[----:B------:R-:W1:Y:S01]  /*0610*/  LDCU.64 UR4, c[0x0][0x410] ;  /* 0x00008200ff0477ac */ /* 0x000e620008000a00 */
[----:B0-----:R-:W2:Y:S01]  /*0620*/  LDG.E.64 R4, desc[UR8][R4.64] ;  /* 0x0000000804047981 */ /* 0x001ea2000c1e1b00 */
[----:B-1----:R-:W-:Y:S01]  /*0630*/  DMUL R2, R2, UR4 ;  /* 0x0000000402027c28 */ /* 0x002fe20008000000 */
[----:B------:R-:W-:Y:S01]  /*0640*/  BSSY.RECONVERGENT B1, `(.L_x_6) ;  /* 0x0000005000017945 */ /* 0x000fe20003800200 */
[----:B------:R-:W-:Y:S01]  /*0650*/  MOV R0, 0x690 ;  /* 0x0000069000007802 */ /* 0x000fe20000000f00 */
[----:B--2---:R-:W-:-:S10]  /*0660*/  DADD R8, -RZ, |R4| ;  /* 0x00000000ff087229 */ /* 0x004fd40000000504 */
[----:B------:R-:W-:-:S07]  /*0670*/  IMAD.MOV.U32 R28, RZ, RZ, R9 ;  /* 0x000000ffff1c7224 */ /* 0x000fce00078e0009 */
[----:B------:R-:W-:Y:S05]  /*0680*/  CALL.REL.NOINC `($_Z12masterkernelPiPdS_PtPhS0_S_S0_S_S_S_S_S_S0_S_S0_ddd$__internal_accurate_pow) ;  /* 0x0000005c00b07944 */ /* 0x000fea0003c00000 */
[----:B------:R-:W-:Y:S05]  /*0690*/  BSYNC.RECONVERGENT B1 ;  /* 0x0000000000017941 */ /* 0x000fea0003800200 */
.L_x_6:
[----:B------:R-:W0:Y:S02]  /*06a0*/  LDC.64 R10, c[0x0][0x388] ;  /* 0x0000e200ff0a7b82 */ /* 0x000e240000000a00 */
[----:B0-----:R-:W2:Y:S01]  /*06b0*/  LDG.E.64 R10, desc[UR8][R10.64+0x8] ;  /* 0x000008080a0a7981 */ /* 0x001ea2000c1e1b00 */
[C---:B------:R-:W-:Y:S02]  /*06c0*/  DADD R6, R4.reuse, 2 ;  /* 0x4000000004067429 */ /* 0x040fe40000000000 */
[C---:B------:R-:W-:Y:S02]  /*06d0*/  DSETP.NEU.AND P1, PT, R4.reuse, RZ, PT ;  /* 0x000000ff0400722a */ /* 0x040fe40003f2d000 */
[----:B------:R-:W-:-:S06]  /*06e0*/  DSETP.NEU.AND P0, PT, R4, 1, PT ;  /* 0x3ff000000400742a */ /* 0x000fcc0003f0d000 */
[----:B------:R-:W-:Y:S01]  /*06f0*/  LOP3.LUT R6, R7, 0x7ff00000, RZ, 0xc0, !PT ;  /* 0x7ff0000007067812 */ /* 0x000fe200078ec0ff */
[----:B------:R-:W-:-:S03]  /*0700*/  IMAD.MOV.U32 R7, RZ, RZ, R9 ;  /* 0x000000ffff077224 */ /* 0x000fc600078e0009 */
[----:B------:R-:W-:Y:S01]  /*0710*/  ISETP.NE.AND P2, PT, R6, 0x7ff00000, PT ;  /* 0x7ff000000600780c */ /* 0x000fe20003f45270 */
[----:B------:R-:W-:Y:S01]  /*0720*/  IMAD.MOV.U32 R6, RZ, RZ, R8 ;  /* 0x000000ffff067224 */ /* 0x000fe200078e0008 */
[----:B------:R-:W-:Y:S01]  /*0730*/  @!P1 CS2R R6, SRZ ;  /* 0x0000000000069805 */ /* 0x000fe2000001ff00 */
[----:B--2---:R-:W-:-:S10]  /*0740*/  DADD R12, -RZ, |R10| ;  /* 0x00000000ff0c7229 */ /* 0x004fd4000000050a */
[----:B------:R-:W-:Y:S01]  /*0750*/  IMAD.MOV.U32 R8, RZ, RZ, R12 ;  /* 0x000000ffff087224 */ /* 0x000fe200078e000c */
[----:B------:R-:W-:Y:S06]  /*0760*/  @P2 BRA `(.L_x_7) ;  /* 0x0000000000182947 */ /* 0x000fec0003800000 */
[----:B------:R-:W-:-:S14]  /*0770*/  DSETP.NAN.AND P1, PT, R4, R4, PT ;  /* 0x000000040400722a */ /* 0x000fdc0003f28000 */
[----:B------:R-:W-:Y:S01]  /*0780*/  @P1 DADD R6, R4, 2 ;  /* 0x4000000004061429 */ /* 0x000fe20000000000 */
[----:B------:R-:W-:Y:S10]  /*0790*/  @P1 BRA `(.L_x_7) ;  /* 0x00000000000c1947 */ /* 0x000ff40003800000 */
[----:B------:R-:W-:-:S14]  /*07a0*/  DSETP.NEU.AND P1, PT, |R4|, +INF , PT ;  /* 0x7ff000000400742a */ /* 0x000fdc0003f2d200 */
[----:B------:R-:W-:Y:S02]  /*07b0*/  @!P1 IMAD.MOV.U32 R6, RZ, RZ, 0x0 ;  /* 0x00000000ff069424 */ /* 0x000fe400078e00ff */
[----:B------:R-:W-:-:S07]  /*07c0*/  @!P1 IMAD.MOV.U32 R7, RZ, RZ, 0x7ff00000 ;  /* 0x7ff00000ff079424 */ /* 0x000fce00078e00ff */
.L_x_7:
[----:B------:R-:W-:Y:S01]  /*07d0*/  BSSY.RECONVERGENT B1, `(.L_x_8) ;  /* 0x0000006000017945 */ /* 0x000fe20003800200 */
[----:B------:R-:W-:Y:S01]  /*07e0*/  FSEL R4, R6, RZ, P0 ;  /* 0x000000ff06047208 */ /* 0x000fe20000000000 */
[----:B------:R-:W-:Y:S01]  /*07f0*/  IMAD.MOV.U32 R28, RZ, RZ, R13 ;  /* 0x000000ffff1c7224 */ /* 0x000fe200078e000d */
[----:B------:R-:W-:Y:S02]  /*0800*/  FSEL R5, R7, 1.875, P0 ;  /* 0x3ff0000007057808 */ /* 0x000fe40000000000 */
[----:B------:R-:W-:-:S07]  /*0810*/  MOV R0, 0x830 ;  /* 0x0000083000007802 */ /* 0x000fce0000000f00 */
[----:B------:R-:W-:Y:S05]  /*0820*/  CALL.REL.NOINC `($_Z12masterkernelPiPdS_PtPhS0_S_S0_S_S_S_S_S_S0_S_S0_ddd$__internal_accurate_pow) ;  /* 0x0000005c00487944 */ /* 0x000fea0003c00000 */
[----:B------:R-:W-:Y:S05]  /*0830*/  BSYNC.RECONVERGENT B1 ;  /* 0x0000000000017941 */ /* 0x000fea0003800200 */
.L_x_8:
[----:B------:R-:W0:Y:S02]  /*0840*/  LDC.64 R6, c[0x0][0x388] ;  /* 0x0000e200ff067b82 */ /* 0x000e240000000a00 */
[----:B0-----:R-:W2:Y:S01]  /*0850*/  LDG.E.64 R6, desc[UR8][R6.64+0x10] ;  /* 0x0000100806067981 */ /* 0x001ea2000c1e1b00 */
[C---:B------:R-:W-:Y:S02]  /*0860*/  DADD R12, R10.reuse, 2 ;  /* 0x400000000a0c7429 */ /* 0x040fe40000000000 */
[C---:B------:R-:W-:Y:S02]  /*0870*/  DSETP.NEU.AND P1, PT, R10.reuse, RZ, PT ;  /* 0x000000ff0a00722a */ /* 0x040fe40003f2d000 */
[----:B------:R-:W-:-:S06]  /*0880*/  DSETP.NEU.AND P0, PT, R10, 1, PT ;  /* 0x3ff000000a00742a */ /* 0x000fcc0003f0d000 */
[----:B------:R-:W-:-:S04]  /*0890*/  LOP3.LUT R12, R13, 0x7ff00000, RZ, 0xc0, !PT ;  /* 0x7ff000000d0c7812 */ /* 0x000fc800078ec0ff */
[----:B------:R-:W-:Y:S02]  /*08a0*/  ISETP.NE.AND P2, PT, R12, 0x7ff00000, PT ;  /* 0x7ff000000c00780c */ /* 0x000fe40003f45270 */
[----:B------:R-:W-:Y:S01]  /*08b0*/  @!P1 CS2R R8, SRZ ;  /* 0x0000000000089805 */ /* 0x000fe2000001ff00 */
[----:B--2---:R-:W-:-:S10]  /*08c0*/  DADD R12, -RZ, |R6| ;  /* 0x00000000ff0c7229 */ /* 0x004fd40000000506 */
[----:B------:R-:W-:Y:S05]  /*08d0*/  @P2 BRA `(.L_x_9) ;  /* 0x0000000000182947 */ /* 0x000fea0003800000 */
[----:B------:R-:W-:-:S14]  /*08e0*/  DSETP.NAN.AND P1, PT, R10, R10, PT ;  /* 0x0000000a0a00722a */ /* 0x000fdc0003f28000 */
[----:B------:R-:W-:Y:S01]  /*08f0*/  @P1 DADD R8, R10, 2 ;  /* 0x400000000a081429 */ /* 0x000fe20000000000 */
[----:B------:R-:W-:Y:S10]  /*0900*/  @P1 BRA `(.L_x_9) ;  /* 0x00000000000c1947 */ /* 0x000ff40003800000 */
[----:B------:R-:W-:-:S14]  /*0910*/  DSETP.NEU.AND P1, PT, |R10|, +INF , PT ;  /* 0x7ff000000a00742a */ /* 0x000fdc0003f2d200 */
[----:B------:R-:W-:Y:S02]  /*0920*/  @!P1 IMAD.MOV.U32 R8, RZ, RZ, 0x0 ;  /* 0x00000000ff089424 */ /* 0x000fe400078e00ff */
[----:B------:R-:W-:-:S07]  /*0930*/  @!P1 IMAD.MOV.U32 R9, RZ, RZ, 0x7ff00000 ;  /* 0x7ff00000ff099424 */ /* 0x000fce00078e00ff */
.L_x_9:
[----:B------:R-:W-:Y:S01]  /*0940*/  FSEL R8, R8, RZ, P0 ;  /* 0x000000ff08087208 */ /* 0x000fe20000000000 */
[----:B------:R-:W-:Y:S01]  /*0950*/  BSSY.RECONVERGENT B1, `(.L_x_10) ;  /* 0x0000007000017945 */ /* 0x000fe20003800200 */
[----:B------:R-:W-:Y:S01]  /*0960*/  FSEL R9, R9, 1.875, P0 ;  /* 0x3ff0000009097808 */ /* 0x000fe20000000000 */
[----:B------:R-:W-:Y:S01]  /*0970*/  IMAD.MOV.U32 R28, RZ, RZ, R13 ;  /* 0x000000ffff1c7224 */ /* 0x000fe200078e000d */
[----:B------:R-:W-:-:S04]  /*0980*/  MOV R0, 0x9c0 ;  /* 0x000009c000007802 */ /* 0x000fc80000000f00 */
[----:B------:R-:W-:Y:S01]  /*0990*/  DADD R4, R4, R8 ;  /* 0x0000000004047229 */ /* 0x000fe20000000008 */
[----:B------:R-:W-:-:S10]  /*09a0*/  IMAD.MOV.U32 R8, RZ, RZ, R12 ;  /* 0x000000ffff087224 */ /* 0x000fd400078e000c */
[----:B------:R-:W-:Y:S05]  /*09b0*/  CALL.REL.NOINC `($_Z12masterkernelPiPdS_PtPhS0_S_S0_S_S_S_S_S_S0_S_S0_ddd$__internal_accurate_pow) ;  /* 0x0000005800e47944 */ /* 0x000fea0003c00000 */
[----:B------:R-:W-:Y:S05]  /*09c0*/  BSYNC.RECONVERGENT B1 ;  /* 0x0000000000017941 */ /* 0x000fea0003800200 */
.L_x_10:
[C---:B------:R-:W-:Y:S02]  /*09d0*/  DADD R10, R6.reuse, 2 ;  /* 0x40000000060a7429 */ /* 0x040fe40000000000 */
[C---:B------:R-:W-:Y:S02]  /*09e0*/  DSETP.NEU.AND P1, PT, R6.reuse, RZ, PT ;  /* 0x000000ff0600722a */ /* 0x040fe40003f2d000 */
[----:B------:R-:W-:-:S06]  /*09f0*/  DSETP.NEU.AND P0, PT, R6, 1, PT ;  /* 0x3ff000000600742a */ /* 0x000fcc0003f0d000 */
[----:B------:R-:W-:-:S04]  /*0a00*/  LOP3.LUT R10, R11, 0x7ff00000, RZ, 0xc0, !PT ;  /* 0x7ff000000b0a7812 */ /* 0x000fc800078ec0ff */
[----:B------:R-:W-:Y:S02]  /*0a10*/  ISETP.NE.AND P2, PT, R10, 0x7ff00000, PT ;  /* 0x7ff000000a00780c */ /* 0x000fe40003f45270 */
[----:B------:R-:W-:-:S11]  /*0a20*/  @!P1 CS2R R8, SRZ ;  /* 0x0000000000089805 */ /* 0x000fd6000001ff00 */
[----:B------:R-:W-:Y:S05]  /*0a30*/  @P2 BRA `(.L_x_11) ;  /* 0x0000000000182947 */ /* 0x000fea0003800000 */
[----:B------:R-:W-:-:S14]  /*0a40*/  DSETP.NAN.AND P1, PT, R6, R6, PT ;  /* 0x000000060600722a */ /* 0x000fdc0003f28000 */
[----:B------:R-:W-:Y:S01]  /*0a50*/  @P1 DADD R8, R6, 2 ;  /* 0x4000000006081429 */ /* 0x000fe20000000000 */
[----:B------:R-:W-:Y:S10]  /*0a60*/  @P1 BRA `(.L_x_11) ;  /* 0x00000000000c1947 */ /* 0x000ff40003800000 */
[----:B------:R-:W-:-:S14]  /*0a70*/  DSETP.NEU.AND P1, PT, |R6|, +INF , PT ;  /* 0x7ff000000600742a */ /* 0x000fdc0003f2d200 */
[----:B------:R-:W-:Y:S02]  /*0a80*/  @!P1 IMAD.MOV.U32 R8, RZ, RZ, 0x0 ;  /* 0x00000000ff089424 */ /* 0x000fe400078e00ff */
[----:B------:R-:W-:-:S07]  /*0a90*/  @!P1 IMAD.MOV.U32 R9, RZ, RZ, 0x7ff00000 ;  /* 0x7ff00000ff099424 */ /* 0x000fce00078e00ff */
.L_x_11:
[----:B------:R-:W-:Y:S01]  /*0aa0*/  FSEL R8, R8, RZ, P0 ;  /* 0x000000ff08087208 */ /* 0x000fe20000000000 */
[----:B------:R-:W-:Y:S01]  /*0ab0*/  IMAD.MOV.U32 R10, RZ, RZ, 0x0 ;  /* 0x00000000ff0a7424 */ /* 0x000fe200078e00ff */
[----:B------:R-:W-:Y:S01]  /*0ac0*/  FSEL R9, R9, 1.875, P0 ;  /* 0x3ff0000009097808 */ /* 0x000fe20000000000 */
[----:B------:R-:W-:Y:S01]  /*0ad0*/  IMAD.MOV.U32 R11, RZ, RZ, 0x3fd80000 ;  /* 0x3fd80000ff0b7424 */ /* 0x000fe200078e00ff */
[----:B------:R-:W-:Y:S04]  /*0ae0*/  BSSY.RECONVERGENT B1, `(.L_x_12) ;  /* 0x000001a000017945 */ /* 0x000fe80003800200 */
[----:B------:R-:W-:-:S06]  /*0af0*/  DADD R8, R4, R8 ;  /* 0x0000000004087229 */ /* 0x000fcc0000000008 */
[----:B------:R-:W0:Y:S04]  /*0b00*/  MUFU.RSQ64H R5, R9 ;  /* 0x0000000900057308 */ /* 0x000e280000001c00 */
[----:B------:R-:W-:-:S05]  /*0b10*/  VIADD R4, R9, 0xfcb00000 ;  /* 0xfcb0000009047836 */ /* 0x000fca0000000000 */
[----:B------:R-:W-:Y:S01]  /*0b20*/  ISETP.GE.U32.AND P0, PT, R4, 0x7ca00000, PT ;  /* 0x7ca000000400780c */ /* 0x000fe20003f06070 */
[----:B0-----:R-:W-:-:S08]  /*0b30*/  DMUL R6, R4, R4 ;  /* 0x0000000404067228 */ /* 0x001fd00000000000 */
[----:B------:R-:W-:-:S08]  /*0b40*/  DFMA R6, R8, -R6, 1 ;  /* 0x3ff000000806742b */ /* 0x000fd00000000806 */
[----:B------:R-:W-:Y:S02]  /*0b50*/  DFMA R10, R6, R10, 0.5 ;  /* 0x3fe00000060a742b */ /* 0x000fe4000000000a */
[----:B------:R-:W-:-:S08]  /*0b60*/  DMUL R6, R4, R6 ;  /* 0x0000000604067228 */ /* 0x000fd00000000000 */
[----:B------:R-:W-:-:S08]  /*0b70*/  DFMA R12, R10, R6, R4 ;  /* 0x000000060a0c722b */ /* 0x000fd00000000004 */
[----:B------:R-:W-:Y:S02]  /*0b80*/  DMUL R16, R8, R12 ;  /* 0x0000000c08107228 */ /* 0x000fe40000000000 */
[----:B------:R-:W-:Y:S02]  /*0b90*/  VIADD R7, R13, 0xfff00000 ;  /* 0xfff000000d077836 */ /* 0x000fe40000000000 */
[----:B------:R-:W-:-:S04]  /*0ba0*/  IMAD.MOV.U32 R6, RZ, RZ, R12 ;  /* 0x000000ffff067224 */ /* 0x000fc800078e000c */
[----:B------:R-:W-:-:S08]  /*0bb0*/  DFMA R14, R16, -R16, R8 ;  /* 0x80000010100e722b */ /* 0x000fd00000000008 */
[----:B------:R-:W-:Y:S01]  /*0bc0*/  DFMA R10, R14, R6, R16 ;  /* 0x000000060e0a722b */ /* 0x000fe20000000010 */
[----:B------:R-:W-:Y:S10]  /*0bd0*/  @!P0 BRA `(.L_x_13) ;  /* 0x0000000000288947 */ /* 0x000ff40003800000 */
[----:B------:R-:W-:Y:S02]  /*0be0*/  IMAD.MOV.U32 R0, RZ, RZ, R12 ;  /* 0x000000ffff007224 */ /* 0x000fe400078e000c */
[----:B------:R-:W-:Y:S02]  /*0bf0*/  IMAD.MOV.U32 R12, RZ, RZ, R16 ;  /* 0x000000ffff0c7224 */ /* 0x000fe400078e0010 */
[----:B------:R-:W-:Y:S02]  /*0c00*/  IMAD.MOV.U32 R13, RZ, RZ, R17 ;  /* 0x000000ffff0d7224 */ /* 0x000fe400078e0011 */
[----:B------:R-:W-:Y:S01]  /*0c10*/  IMAD.MOV.U32 R16, RZ, RZ, R4 ;  /* 0x000000ffff107224 */ /* 0x000fe200078e0004 */
[----:B------:R-:W-:Y:S01]  /*0c20*/  MOV R4, 0xc60 ;  /* 0x00000c6000047802 */ /* 0x000fe20000000f00 */
[----:B------:R-:W-:Y:S02]  /*0c30*/  IMAD.MOV.U32 R5, RZ, RZ, R15 ;  /* 0x000000ffff057224 */ /* 0x000fe400078e000f */
[----:B------:R-:W-:-:S07]  /*0c40*/  IMAD.MOV.U32 R17, RZ, RZ, R7 ;  /* 0x000000ffff117224 */ /* 0x000fce00078e0007 */
[----:B------:R-:W-:Y:S05]  /*0c50*/  CALL.REL.NOINC `($__internal_1_$__cuda_sm20_dsqrt_rn_f64_mediumpath_v1) ;  /* 0x0000005400907944 */ /* 0x000fea0003c00000 */
[----:B------:R-:W-:Y:S02]  /*0c60*/  IMAD.MOV.U32 R10, RZ, RZ, R8 ;  /* 0x000000ffff0a7224 */ /* 0x000fe400078e0008 */
[----:B------:R-:W-:-:S07]  /*0c70*/  IMAD.MOV.U32 R11, RZ, RZ, R9 ;  /* 0x000000ffff0b7224 */ /* 0x000fce00078e0009 */
.L_x_13:
[----:B------:R-:W-:Y:S05]  /*0c80*/  BSYNC.RECONVERGENT B1 ;  /* 0x0000000000017941 */ /* 0x000fea0003800200 */
.L_x_12:
[----:B------:R-:W-:Y:S01]  /*0c90*/  UMOV UR4, 0xa2529d39 ;  /* 0xa2529d3900047882 */ /* 0x000fe20000000000 */
[----:B------:R-:W-:Y:S01]  /*0ca0*/  UMOV UR5, 0x3f91df46 ;  /* 0x3f91df4600057882 */ /* 0x000fe20000000000 */
[----:B------:R-:W-:Y:S01]  /*0cb0*/  BSSY.RECONVERGENT B1, `(.L_x_14) ;  /* 0x000001d000017945 */ /* 0x000fe20003800200 */
[----:B------:R-:W-:-:S08]  /*0cc0*/  DMUL R8, R2, UR4 ;  /* 0x0000000402087c28 */ /* 0x000fd00008000000 */
[----:B------:R-:W-:-:S14]  /*0cd0*/  DSETP.NEU.AND P0, PT, |R8|, +INF , PT ;  /* 0x7ff000000800742a */ /* 0x000fdc0003f0d200 */
[----:B------:R-:W-:Y:S01]  /*0ce0*/  @!P0 DMUL R2, RZ, R8 ;  /* 0x00000008ff028228 */ /* 0x000fe20000000000 */
[----:B------:R-:W-:Y:S01]  /*0cf0*/  @!P0 IMAD.MOV.U32 R0, RZ, RZ, 0x1 ;  /* 0x00000001ff008424 */ /* 0x000fe200078e00ff */
[----:B------:R-:W-:Y:S09]  /*0d00*/  @!P0 BRA `(.L_x_15) ;  /* 0x00000000005c8947 */ /* 0x000ff20003800000 */
[----:B------:R-:W-:Y:S01]  /*0d10*/  UMOV UR4, 0x6dc9c883 ;  /* 0x6dc9c88300047882 */ /* 0x000fe20000000000 */
[----:B------:R-:W-:Y:S01]  /*0d20*/  UMOV UR5, 0x3fe45f30 ;  /* 0x3fe45f3000057882 */ /* 0x000fe20000000000 */
[C---:B------:R-:W-:Y:S01]  /*0d30*/  DSETP.GE.AND P0, PT, |R8|.reuse, 2.14748364800000000000e+09, PT ;  /* 0x41e000000800742a */ /* 0x040fe20003f06200 */
[----:B------:R-:W-:Y:S01]  /*0d40*/  BSSY.RECONVERGENT B2, `(.L_x_16) ;  /* 0x0000012000027945 */ /* 0x000fe20003800200 */
[----:B------:R-:W-:Y:S01]  /*0d50*/  DMUL R4, R8, UR4 ;  /* 0x0000000408047c28 */ /* 0x000fe20008000000 */
[----:B------:R-:W-:Y:S01]  /*0d60*/  UMOV UR4, 0x54442d18 ;  /* 0x54442d1800047882 */ /* 0x000fe20000000000 */
[----:B------:R-:W-:-:S04]  /*0d70*/  UMOV UR5, 0x3ff921fb ;  /* 0x3ff921fb00057882 */ /* 0x000fc80000000000 */
[----:B------:R-:W0:Y:S08]  /*0d80*/  F2I.F64 R0, R4 ;  /* 0x0000000400007311 */ /* 0x000e300000301100 */
[----:B0-----:R-:W0:Y:S02]  /*0d90*/  I2F.F64 R2, R0 ;  /* 0x0000000000027312 */ /* 0x001e240000201c00 */
[----:B0-----:R-:W-:Y:S01]  /*0da0*/  DFMA R6, R2, -UR4, R8 ;  /* 0x8000000402067c2b */ /* 0x001fe20008000008 */
[----:B------:R-:W-:Y:S01]  /*0db0*/  UMOV UR4, 0x33145c00 ;  /* 0x33145c0000047882 */ /* 0x000fe20000000000 */
[----:B------:R-:W-:-:S06]  /*0dc0*/  UMOV UR5, 0x3c91a626 ;  /* 0x3c91a62600057882 */ /* 0x000fcc0000000000 */
[----:B------:R-:W-:Y:S01]  /*0dd0*/  DFMA R6, R2, -UR4, R6 ;  /* 0x8000000402067c2b */ /* 0x000fe20008000006 */
[----:B------:R-:W-:Y:S01]  /*0de0*/  UMOV UR4, 0x252049c0 ;  /* 0x252049c000047882 */ /* 0x000fe20000000000 */
[----:B------:R-:W-:-:S06]  /*0df0*/  UMOV UR5, 0x397b839a ;  /* 0x397b839a00057882 */ /* 0x000fcc0000000000 */
[----:B------:R-:W-:Y:S01]  /*0e00*/  DFMA R2, R2, -UR4, R6 ;  /* 0x8000000402027c2b */ /* 0x000fe20008000006 */
[----:B------:R-:W-:Y:S10]  /*0e10*/  @!P0 BRA `(.L_x_17) ;  /* 0x0000000000108947 */ /* 0x000ff40003800000 */
[----:B------:R-:W-:Y:S01]  /*0e20*/  IMAD.MOV.U32 R2, RZ, RZ, R8 ;  /* 0x000000ffff027224 */ /* 0x000fe200078e0008 */
[----:B------:R-:W-:Y:S01]  /*0e30*/  MOV R19, 0xe60 ;  /* 0x00000e6000137802 */ /* 0x000fe20000000f00 */
[----:B------:R-:W-:-:S07]  /*0e40*/  IMAD.MOV.U32 R20, RZ, RZ, R9 ;  /* 0x000000ffff147224 */ /* 0x000fce00078e0009 */
[----:B------:R-:W-:Y:S05]  /*0e50*/  CALL.REL.NOINC `($_Z12masterkernelPiPdS_PtPhS0_S_S0_S_S_S_S_S_S0_S_S0_ddd$__internal_trig_reduction_slowpathd) ;  /* 0x0000006000647944 */ /* 0x000fea0003c00000 */
.L_x_17:
[----:B------:R-:W-:Y:S05]  /*0e60*/  BSYNC.RECONVERGENT B2 ;  /* 0x0000000000027941 */ /* 0x000fea0003800200 */
.L_x_16:
[----:B------:R-:W-:-:S07]  /*0e70*/  VIADD R0, R0, 0x1 ;  /* 0x0000000100007836 */ /* 0x000fce0000000000 */
.L_x_15:
[----:B------:R-:W-:Y:S05]  /*0e80*/  BSYNC.RECONVERGENT B1 ;  /* 0x0000000000017941 */ /* 0x000fea0003800200 */
.L_x_14:
[----:B------:R-:W0:Y:S01]  /*0e90*/  LDCU.64 UR4, c[0x4][0x8] ;  /* 0x01000100ff0477ac */ /* 0x000e220008000a00 */
[----:B------:R-:W-:-:S05]  /*0ea0*/  IMAD.SHL.U32 R4, R0, 0x40, RZ ;  /* 0x0000004000047824 */ /* 0x000fca00078e00ff */
[----:B------:R-:W-:-:S04]  /*0eb0*/  LOP3.LUT R4, R4, 0x40, RZ, 0xc0, !PT ;  /* 0x0000004004047812 */ /* 0x000fc800078ec0ff */
[----:B0-----:R-:W-:-:S05]  /*0ec0*/  IADD3 R22, P0, PT, R4, UR4, RZ ;  /* 0x0000000404167c10 */ /* 0x001fca000ff1e0ff */
[----:B------:R-:W-:-:S05]  /*0ed0*/  IMAD.X R23, RZ, RZ, UR5, P0 ;  /* 0x00000005ff177e24 */ /* 0x000fca00080e06ff */
[----:B------:R-:W2:Y:S04]  /*0ee0*/  LDG.E.128.CONSTANT R4, desc[UR8][R22.64] ;  /* 0x0000000816047981 */ /* 0x000ea8000c1e9d00 */
[----:B------:R-:W3:Y:S04]  /*0ef0*/  LDG.E.128.CONSTANT R12, desc[UR8][R22.64+0x10] ;  /* 0x00001008160c7981 */ /* 0x000ee8000c1e9d00 */
[----:B------:R-:W4:Y:S01]  /*0f00*/  LDG.E.128.CONSTANT R16, desc[UR8][R22.64+0x20] ;  /* 0x0000200816107981 */ /* 0x000f22000c1e9d00 */
[----:B------:R-:W-:Y:S01]  /*0f10*/  LOP3.LUT R20, R0, 0x1, RZ, 0xc0, !PT ;  /* 0x0000000100147812 */ /* 0x000fe200078ec0ff */
[----:B------:R-:W-:Y:S01]  /*0f20*/  IMAD.MOV.U32 R24, RZ, RZ, 0x20fd8164 ;  /* 0x20fd8164ff187424 */ /* 0x000fe200078e00ff */
[----:B------:R-:W-:Y:S01]  /*0f30*/  DSETP.NEU.AND P1, PT, |R8|, +INF , PT ;  /* 0x7ff000000800742a */ /* 0x000fe20003f2d200 */
[----:B------:R-:W-:Y:S01]  /*0f40*/  IMAD.MOV.U32 R25, RZ, RZ, 0x3da8ff83 ;  /* 0x3da8ff83ff197424 */ /* 0x000fe200078e00ff */
[----:B------:R-:W-:Y:S01]  /*0f50*/  ISETP.NE.U32.AND P0, PT, R20, 0x1, PT ;  /* 0x000000011400780c */ /* 0x000fe20003f05070 */
[----:B------:R-:W-:Y:S01]  /*0f60*/  DMUL R20, R2, R2 ;  /* 0x0000000202147228 */ /* 0x000fe20000000000 */
[----:B------:R-:W-:Y:S02]  /*0f70*/  BSSY.RECONVERGENT B1, `(.L_x_18) ;  /* 0x0000028000017945 */ /* 0x000fe40003800200 */
[----:B------:R-:W-:-:S02]  /*0f80*/  FSEL R24, R24, -8.06006814911005101289e+34, !P0 ;  /* 0xf9785eba18187808 */ /* 0x000fc40004000000 */
[----:B------:R-:W-:-:S06]  /*0f90*/  FSEL R25, -R25, 0.11223486810922622681, !P0 ;  /* 0x3de5db6519197808 */ /* 0x000fcc0004000100 */
[----:B--2---:R-:W-:-:S08]  /*0fa0*/  DFMA R4, R20, R24, R4 ;  /* 0x000000181404722b */ /* 0x004fd00000000004 */
[----:B------:R-:W-:-:S08]  /*0fb0*/  DFMA R4, R20, R4, R6 ;  /* 0x000000041404722b */ /* 0x000fd00000000006 */
[----:B---3--:R-:W-:-:S08]  /*0fc0*/  DFMA R4, R20, R4, R12 ;  /* 0x000000041404722b */ /* 0x008fd0000000000c */
[----:B------:R-:W-:-:S08]  /*0fd0*/  DFMA R4, R20, R4, R14 ;  /* 0x000000041404722b */ /* 0x000fd0000000000e */
[----:B----4-:R-:W-:-:S08]  /*0fe0*/  DFMA R4, R20, R4, R16 ;  /* 0x000000041404722b */ /* 0x010fd00000000010 */
[----:B------:R-:W-:-:S08]  /*0ff0*/  DFMA R4, R20, R4, R18 ;  /* 0x000000041404722b */ /* 0x000fd00000000012 */
[----:B------:R-:W-:Y:S02]  /*1000*/  DFMA R2, R4, R2, R2 ;  /* 0x000000020402722b */ /* 0x000fe40000000002 */
[----:B------:R-:W-:-:S10]  /*1010*/  DFMA R4, R20, R4, 1 ;  /* 0x3ff000001404742b */ /* 0x000fd40000000004 */
[----:B------:R-:W-:Y:S02]  /*1020*/  FSEL R6, R4, R2, !P0 ;  /* 0x0000000204067208 */ /* 0x000fe40004000000 */
[----:B------:R-:W-:Y:S01]  /*1030*/  FSEL R7, R5, R3, !P0 ;  /* 0x0000000305077208 */ /* 0x000fe20004000000 */
[----:B------:R-:W-:Y:S01]  /*1040*/  @!P1 DMUL R2, RZ, R8 ;  /* 0x00000008ff029228 */ /* 0x000fe20000000000 */
[----:B------:R-:W-:Y:S01]  /*1050*/  LOP3.LUT P0, RZ, R0, 0x2, RZ, 0xc0, !PT ;  /* 0x0000000200ff7812 */ /* 0x000fe2000780c0ff */
[----:B------:R-:W-:-:S03]  /*1060*/  @!P1 IMAD.MOV.U32 R0, RZ, RZ, RZ ;  /* 0x000000ffff009224 */ /* 0x000fc600078e00ff */
[----:B------:R-:W-:-:S10]  /*1070*/  DADD R4, RZ, -R6 ;  /* 0x00000000ff047229 */ /* 0x000fd40000000806 */
[----:B------:R-:W-:Y:S02]  /*1080*/  FSEL R6, R6, R4, !P0 ;  /* 0x0000000406067208 */ /* 0x000fe40004000000 */
[----:B------:R-:W-:Y:S01]  /*1090*/  FSEL R7, R7, R5, !P0 ;  /* 0x0000000507077208 */ /* 0x000fe20004000000 */
[----:B------:R-:W-:Y:S06]  /*10a0*/  @!P1 BRA `(.L_x_19) ;  /* 0x0000000000509947 */ /* 0x000fec0003800000 */
[----:B------:R-:W-:Y:S01]  /*10b0*/  UMOV UR4, 0x6dc9c883 ;  /* 0x6dc9c88300047882 */ /* 0x000fe20000000000 */
[----:B------:R-:W-:Y:S01]  /*10c0*/  UMOV UR5, 0x3fe45f30 ;  /* 0x3fe45f3000057882 */ /* 0x000fe20000000000 */
[C---:B------:R-:W-:Y:S02]  /*10d0*/  DSETP.GE.AND P0, PT, |R8|.reuse, 2.14748364800000000000e+09, PT ;  /* 0x41e000000800742a */ /* 0x040fe40003f06200 */
        /* <DEDUP_REMOVED lines=17> */
.L_x_19:
[----:B------:R-:W-:Y:S05]  /*11f0*/  BSYNC.RECONVERGENT B1 ;  /* 0x0000000000017941 */ /* 0x000fea0003800200 */
.L_x_18:
[----:B------:R-:W0:Y:S01]  /*1200*/  LDCU.64 UR4, c[0x4][0x8] ;  /* 0x01000100ff0477ac */ /* 0x000e220008000a00 */
[----:B------:R-:W-:-:S05]  /*1210*/  IMAD.SHL.U32 R4, R0, 0x40, RZ ;  /* 0x0000004000047824 */ /* 0x000fca00078e00ff */
[----:B------:R-:W-:-:S04]  /*1220*/  LOP3.LUT R4, R4, 0x40, RZ, 0xc0, !PT ;  /* 0x0000004004047812 */ /* 0x000fc800078ec0ff */
[----:B0-----:R-:W-:-:S05]  /*1230*/  IADD3 R8, P0, PT, R4, UR4, RZ ;  /* 0x0000000404087c10 */ /* 0x001fca000ff1e0ff */
[----:B------:R-:W-:Y:S01]  /*1240*/  IMAD.X R9, RZ, RZ, UR5, P0 ;  /* 0x00000005ff097e24 */ /* 0x000fe200080e06ff */
[----:B------:R-:W-:Y:S01]  /*1250*/  LOP3.LUT R4, R0, 0x1, RZ, 0xc0, !PT ;  /* 0x0000000100047812 */ /* 0x000fe200078ec0ff */
[----:B------:R-:W-:Y:S01]  /*1260*/  IMAD.MOV.U32 R24, RZ, RZ, 0x20fd8164 ;  /* 0x20fd8164ff187424 */ /* 0x000fe200078e00ff */
[----:B------:R-:W0:Y:S02]  /*1270*/  LDCU.64 UR4, c[0x0][0x408] ;  /* 0x00008100ff0477ac */ /* 0x000e240008000a00 */
[----:B------:R-:W2:Y:S04]  /*1280*/  LDG.E.128.CONSTANT R12, desc[UR8][R8.64] ;  /* 0x00000008080c7981 */ /* 0x000ea8000c1e9d00 */
[----:B------:R-:W3:Y:S04]  /*1290*/  LDG.E.128.CONSTANT R16, desc[UR8][R8.64+0x10] ;  /* 0x0000100808107981 */ /* 0x000ee8000c1e9d00 */
[----:B------:R-:W4:Y:S01]  /*12a0*/  LDG.E.128.CONSTANT R20, desc[UR8][R8.64+0x20] ;  /* 0x0000200808147981 */ /* 0x000f22000c1e9d00 */
[----:B------:R-:W-:Y:S01]  /*12b0*/  IMAD.MOV.U32 R25, RZ, RZ, 0x3da8ff83 ;  /* 0x3da8ff83ff197424 */ /* 0x000fe200078e00ff */
[----:B------:R-:W-:Y:S01]  /*12c0*/  ISETP.NE.U32.AND P0, PT, R4, 0x1, PT ;  /* 0x000000010400780c */ /* 0x000fe20003f05070 */
[----:B------:R-:W-:-:S03]  /*12d0*/  DMUL R4, R2, R2 ;  /* 0x0000000202047228 */ /* 0x000fc60000000000 */
[----:B------:R-:W-:Y:S02]  /*12e0*/  FSEL R24, R24, -8.06006814911005101289e+34, !P0 ;  /* 0xf9785eba18187808 */ /* 0x000fe40004000000 */
[----:B------:R-:W-:-:S06]  /*12f0*/  FSEL R25, -R25, 0.11223486810922622681, !P0 ;  /* 0x3de5db6519197808 */ /* 0x000fcc0004000100 */
[----:B--2---:R-:W-:Y:S01]  /*1300*/  DFMA R12, R4, R24, R12 ;  /* 0x00000018040c722b */ /* 0x004fe2000000000c */
[----:B------:R-:W-:Y:S02]  /*1310*/  IMAD.MOV.U32 R24, RZ, RZ, -0x5dad62c7 ;  /* 0xa2529d39ff187424 */ /* 0x000fe400078e00ff */
[----:B------:R-:W-:-:S05]  /*1320*/  IMAD.MOV.U32 R25, RZ, RZ, 0x3f91df46 ;  /* 0x3f91df46ff197424 */ /* 0x000fca00078e00ff */
[----:B------:R-:W-:Y:S02]  /*1330*/  DFMA R12, R4, R12, R14 ;  /* 0x0000000c040c722b */ /* 0x000fe4000000000e */
[----:B0-----:R-:W-:-:S06]  /*1340*/  DMUL R24, R24, UR4 ;  /* 0x0000000418187c28 */ /* 0x001fcc0008000000 */
[----:B---3--:R-:W-:Y:S02]  /*1350*/  DFMA R12, R4, R12, R16 ;  /* 0x0000000c040c722b */ /* 0x008fe40000000010 */
[----:B------:R-:W-:-:S06]  /*1360*/  DSETP.NEU.AND P1, PT, |R24|, +INF , PT ;  /* 0x7ff000001800742a */ /* 0x000fcc0003f2d200 */
[----:B------:R-:W-:-:S08]  /*1370*/  DFMA R12, R4, R12, R18 ;  /* 0x0000000c040c722b */ /* 0x000fd00000000012 */
[----:B----4-:R-:W-:-:S08]  /*1380*/  DFMA R12, R4, R12, R20 ;  /* 0x0000000c040c722b */ /* 0x010fd00000000014 */
[----:B------:R-:W-:-:S08]  /*1390*/  DFMA R12, R4, R12, R22 ;  /* 0x0000000c040c722b */ /* 0x000fd00000000016 */
[----:B------:R-:W-:Y:S02]  /*13a0*/  DFMA R2, R12, R2, R2 ;  /* 0x000000020c02722b */ /* 0x000fe40000000002 */
[----:B------:R-:W-:-:S10]  /*13b0*/  DFMA R4, R4, R12, 1 ;  /* 0x3ff000000404742b */ /* 0x000fd4000000000c */
[----:B------:R-:W-:Y:S02]  /*13c0*/  FSEL R4, R4, R2, !P0 ;  /* 0x0000000204047208 */ /* 0x000fe40004000000 */
[----:B------:R-:W-:Y:S02]  /*13d0*/  FSEL R5, R5, R3, !P0 ;  /* 0x0000000305057208 */ /* 0x000fe40004000000 */
[----:B------:R-:W-:Y:S01]  /*13e0*/  LOP3.LUT P0, RZ, R0, 0x2, RZ, 0xc0, !PT ;  /* 0x0000000200ff7812 */ /* 0x000fe2000780c0ff */
[----:B------:R-:W-:-:S03]  /*13f0*/  @!P1 IMAD.MOV.U32 R0, RZ, RZ, 0x1 ;  /* 0x00000001ff009424 */ /* 0x000fc600078e00ff */
[----:B------:R-:W-:-:S10]  /*1400*/  DADD R2, RZ, -R4 ;  /* 0x00000000ff027229 */ /* 0x000fd40000000804 */
[----:B------:R-:W-:Y:S02]  /*1410*/  FSEL R8, R4, R2, !P0 ;  /* 0x0000000204087208 */ /* 0x000fe40004000000 */
[----:B------:R-:W-:Y:S01]  /*1420*/  FSEL R9, R5, R3, !P0 ;  /* 0x0000000305097208 */ /* 0x000fe20004000000 */
[----:B------:R-:W-:-:S05]  /*1430*/  @!P1 DMUL R2, RZ, R24 ;  /* 0x00000018ff029228 */ /* 0x000fca0000000000 */
[----:B------:R-:W-:Y:S01]  /*1440*/  DMUL R8, R10, R8 ;  /* 0x000000080a087228 */ /* 0x000fe20000000000 */
[----:B------:R-:W-:Y:S10]  /*1450*/  @!P1 BRA `(.L_x_20) ;  /* 0x00000000005c9947 */ /* 0x000ff40003800000 */
        /* <DEDUP_REMOVED lines=16> */
[----:B------:R-:W-:Y:S01]  /*1560*/  BSSY.RECONVERGENT B1, `(.L_x_21) ;  /* 0x0000005000017945 */ /* 0x000fe20003800200 */
[----:B------:R-:W-:Y:S01]  /*1570*/  IMAD.MOV.U32 R2, RZ, RZ, R24 ;  /* 0x000000ffff027224 */ /* 0x000fe200078e0018 */
[----:B------:R-:W-:Y:S01]  /*1580*/  MOV R19, 0x15b0 ;  /* 0x000015b000137802 */ /* 0x000fe20000000f00 */
[----:B------:R-:W-:-:S07]  /*1590*/  IMAD.MOV.U32 R20, RZ, RZ, R25 ;  /* 0x000000ffff147224 */ /* 0x000fce00078e0019 */
[----:B------:R-:W-:Y:S05]  /*15a0*/  CALL.REL.NOINC `($_Z12masterkernelPiPdS_PtPhS0_S_S0_S_S_S_S_S_S0_S_S0_ddd$__internal_trig_reduction_slowpathd) ;  /* 0x0000005800907944 */ /* 0x000fea0003c00000 */
[----:B------:R-:W-:Y:S05]  /*15b0*/  BSYNC.RECONVERGENT B1 ;  /* 0x0000000000017941 */ /* 0x000fea0003800200 */
.L_x_21:
[----:B------:R-:W-:-:S07]  /*15c0*/  VIADD R0, R0, 0x1 ;  /* 0x0000000100007836 */ /* 0x000fce0000000000 */
.L_x_20:
        /* <DEDUP_REMOVED lines=10> */
[----:B------:R-:W-:-:S02]  /*1670*/  DSETP.NEU.AND P1, PT, |R24|, +INF , PT ;  /* 0x7ff000001800742a */ /* 0x000fc40003f2d200 */
[----:B------:R-:W-:Y:S01]  /*1680*/  ISETP.NE.U32.AND P0, PT, R4, 0x1, PT ;  /* 0x000000010400780c */ /* 0x000fe20003f05070 */
[----:B------:R-:W-:-:S03]  /*1690*/  IMAD.MOV.U32 R4, RZ, RZ, 0x3da8ff83 ;  /* 0x3da8ff83ff047424 */ /* 0x000fc600078e00ff */
[----:B------:R-:W-:Y:S02]  /*16a0*/  FSEL R26, R26, -8.06006814911005101289e+34, !P0 ;  /* 0xf9785eba1a1a7808 */ /* 0x000fe40004000000 */
[----:B------:R-:W-:Y:S01]  /*16b0*/  FSEL R27, -R4, 0.11223486810922622681, !P0 ;  /* 0x3de5db65041b7808 */ /* 0x000fe20004000100 */
[----:B------:R-:W-:-:S08]  /*16c0*/  DMUL R4, R2, R2 ;  /* 0x0000000202047228 */ /* 0x000fd00000000000 */
        /* <DEDUP_REMOVED lines=39> */
.L_x_22:
        /* <DEDUP_REMOVED lines=10> */
[----:B------:R-:W-:-:S02]  /*19e0*/  DMUL R26, R8, R26 ;  /* 0x0000001a081a7228 */ /* 0x000fc40000000000 */
[----:B------:R-:W-:Y:S01]  /*19f0*/  ISETP.NE.U32.AND P0, PT, R4, 0x1, PT ;  /* 0x000000010400780c */ /* 0x000fe20003f05070 */
[----:B------:R-:W-:Y:S01]  /*1a00*/  IMAD.MOV.U32 R4, RZ, RZ, 0x3da8ff83 ;  /* 0x3da8ff83ff047424 */ /* 0x000fe200078e00ff */
[----:B------:R-:W-:Y:S02]  /*1a10*/  DMUL R6, R10, R6 ;  /* 0x000000060a067228 */ /* 0x000fe40000000000 */
[----:B------:R-:W-:Y:S02]  /*1a20*/  FSEL R24, R24, -8.06006814911005101289e+34, !P0 ;  /* 0xf9785eba18187808 */ /* 0x000fe40004000000 */
[----:B------:R-:W-:Y:S01]  /*1a30*/  FSEL R25, -R4, 0.11223486810922622681, !P0 ;  /* 0x3de5db6504197808 */ /* 0x000fe20004000100 */
[----:B------:R-:W-:-:S08]  /*1a40*/  DMUL R4, R2, R2 ;  /* 0x0000000202047228 */ /* 0x000fd00000000000 */
[----:B--2---:R-:W-:-:S08]  /*1a50*/  DFMA R12, R4, R24, R12 ;  /* 0x00000018040c722b */ /* 0x004fd0000000000c */
[C---:B------:R-:W-:Y:S01]  /*1a60*/  DFMA R12, R4.reuse, R12, R14 ;  /* 0x0000000c040c722b */ /* 0x040fe2000000000e */
[----:B------:R-:W0:Y:S07]  /*1a70*/  LDC.64 R14, c[0x0][0x388] ;  /* 0x0000e200ff0e7b82 */ /* 0x000e2e0000000a00 */
[----:B---3--:R-:W-:-:S08]  /*1a80*/  DFMA R12, R4, R12, R16 ;  /* 0x0000000c040c722b */ /* 0x008fd00000000010 */
[----:B------:R-:W-:-:S08]  /*1a90*/  DFMA R12, R4, R12, R18 ;  /* 0x0000000c040c722b */ /* 0x000fd00000000012 */
[C---:B----4-:R-:W-:Y:S01]  /*1aa0*/  DFMA R12, R4.reuse, R12, R20 ;  /* 0x0000000c040c722b */ /* 0x050fe20000000014 */
[----:B0-----:R-:W-:Y:S04]  /*1ab0*/  STG.E.64 desc[UR8][R14.64], R6 ;  /* 0x000000060e007986 */ /* 0x001fe8000c101b08 */
[----:B------:R-:W-:Y:S03]  /*1ac0*/  STG.E.64 desc[UR8][R14.64+0x8], R26 ;  /* 0x0000081a0e007986 */ /* 0x000fe6000c101b08 */
[----:B------:R-:W-:-:S08]  /*1ad0*/  DFMA R12, R4, R12, R22 ;  /* 0x0000000c040c722b */ /* 0x000fd00000000016 */
[----:B------:R-:W-:Y:S02]  /*1ae0*/  DFMA R2, R12, R2, R2 ;  /* 0x000000020c02722b */ /* 0x000fe40000000002 */
[----:B------:R-:W-:-:S10]  /*1af0*/  DFMA R4, R4, R12, 1 ;  /* 0x3ff000000404742b */ /* 0x000fd4000000000c */
[----:B------:R-:W-:Y:S02]  /*1b00*/  FSEL R12, R4, R2, !P0 ;  /* 0x00000002040c7208 */ /* 0x000fe40004000000 */
[----:B------:R-:W-:Y:S02]  /*1b10*/  FSEL R13, R5, R3, !P0 ;  /* 0x00000003050d7208 */ /* 0x000fe40004000000 */
[----:B------:R-:W0:Y:S01]  /*1b20*/  LDC.64 R2, c[0x0][0x3a8] ;  /* 0x0000ea00ff027b82 */ /* 0x000e220000000a00 */
[----:B------:R-:W-:-:S03]  /*1b30*/  LOP3.LUT P0, RZ, R0, 0x2, RZ, 0xc0, !PT ;  /* 0x0000000200ff7812 */ /* 0x000fc6000780c0ff */
[----:B------:R-:W-:-:S10]  /*1b40*/  DADD R4, RZ, -R12 ;  /* 0x00000000ff047229 */ /* 0x000fd4000000080c */
[----:B------:R-:W-:Y:S02]  /*1b50*/  FSEL R4, R12, R4, !P0 ;  /* 0x000000040c047208 */ /* 0x000fe40004000000 */
[----:B------:R-:W-:-:S06]  /*1b60*/  FSEL R5, R13, R5, !P0 ;  /* 0x000000050d057208 */ /* 0x000fcc0004000000 */
[----:B------:R-:W-:-:S07]  /*1b70*/  DMUL R8, R8, R4 ;  /* 0x0000000408087228 */ /* 0x000fce0000000000 */
[----:B------:R-:W-:Y:S04]  /*1b80*/  STG.E.64 desc[UR8][R14.64+0x10], R8 ;  /* 0x000010080e007986 */ /* 0x000fe8000c101b08 */
[----:B0-----:R-:W2:Y:S02]  /*1b90*/  LDG.E.64 R4, desc[UR8][R2.64] ;  /* 0x0000000802047981 */ /* 0x001ea4000c1e1b00 */
[----:B--2---:R-:W-:-:S07]  /*1ba0*/  DADD R4, R4, -12 ;  /* 0xc028000004047429 */ /* 0x004fce0000000000 */
[----:B------:R-:W-:Y:S01]  /*1bb0*/  STG.E.64 desc[UR8][R2.64], R4 ;  /* 0x0000000402007986 */ /* 0x000fe2000c101b08 */
[----:B------:R-:W-:Y:S05]  /*1bc0*/  EXIT ;  /* 0x000000000000794d */ /* 0x000fea0003800000 */
.L_x_2:
[----:B------:R-:W-:-:S05]  /*1bd0*/  IMAD.MOV.U32 R3, RZ, RZ, -0x2 ;  /* 0xfffffffeff037424 */ /* 0x000fca00078e00ff */
[----:B------:R-:W-:-:S05]  /*1be0*/  VIADDMNMX.U32 R0, R0, R3, 0x2, PT ;  /* 0x0000000200007446 */ /* 0x000fca0003800003 */
[----:B------:R-:W-:-:S04]  /*1bf0*/  IMAD.SHL.U32 R0, R0, 0x4, RZ ;  /* 0x0000000400007824 */ /* 0x000fc800078e00ff */
[----:B------:R-:W0:Y:S02]  /*1c00*/  LDC R2, c[0x2][R0+0xc] ;  /* 0x0080030000027b82 */ /* 0x000e240000000800 */
[----:B0-----:R-:W-:-:S04]  /*1c10*/  SHF.R.S32.HI R3, RZ, 0x1f, R2 ;  /* 0x0000001fff037819 */ /* 0x001fc80000011402 */
.L_x_85:
[----:B------:R-:W-:Y:S05]  /*1c20*/  BRX R2 -0x1c30                                                                                                  (*"BRANCH_TARGETS .L_x_86,.L_x_87,.L_x_84"*) ;  /* 0xffffffe002f47949 */ /* 0x000fea000383ffff */
.L_x_87:
[----:B------:R-:W0:Y:S02]  /*1c30*/  LDC.64 R2, c[0x0][0x3a8] ;  /* 0x0000ea00ff027b82 */ /* 0x000e240000000a00 */
[----:B0-----:R-:W2:Y:S02]  /*1c40*/  LDG.E.64 R4, desc[UR8][R2.64] ;  /* 0x0000000802047981 */ /* 0x001ea4000c1e1b00 */
[----:B--2---:R-:W-:-:S14]  /*1c50*/  DSETP.GEU.AND P0, PT, R4, 6, PT ;  /* 0x401800000400742a */ /* 0x004fdc0003f0e000 */
[----:B------:R-:W-:Y:S05]  /*1c60*/  @!P0 BRA `(.L_x_23) ;  /* 0x0000000400308947 */ /* 0x000fea0003800000 */
[----:B------:R-:W-:Y:S01]  /*1c70*/  IMAD.MOV.U32 R0, RZ, RZ, RZ ;  /* 0x000000ffff007224 */ /* 0x000fe200078e00ff */
[----:B------:R-:W0:Y:S01]  /*1c80*/  LDCU.64 UR10, c[0x0][0x3a0] ;  /* 0x00007400ff0a77ac */ /* 0x000e220008000a00 */
[----:B------:R-:W-:-:S05]  /*1c90*/  UMOV UR4, URZ ;  /* 0x000000ff00047c82 */ /* 0x000fca0008000000 */
.L_x_24:
[----:B------:R-:W1:Y:S02]  /*1ca0*/  LDC.64 R6, c[0x0][0x398] ;  /* 0x0000e600ff067b82 */ /* 0x000e640000000a00 */
[----:B-1----:R-:W-:-:S05]  /*1cb0*/  IMAD.WIDE.U32 R6, R0, 0x2, R6 ;  /* 0x0000000200067825 */ /* 0x002fca00078e0006 */
[----:B------:R-:W2:Y:S01]  /*1cc0*/  LDG.E.U16 R8, desc[UR8][R6.64] ;  /* 0x0000000806087981 */ /* 0x000ea2000c1e1500 */
[----:B0-----:R-:W-:-:S04]  /*1cd0*/  UIADD3 UR5, UP0, UPT, UR4, UR10, URZ ;  /* 0x0000000a04057290 */ /* 0x001fc8000ff1e0ff */
[----:B------:R-:W-:Y:S02]  /*1ce0*/  UIADD3.X UR6, UPT, UPT, URZ, UR11, URZ, UP0, !UPT ;  /* 0x0000000bff067290 */ /* 0x000fe400087fe4ff */
[----:B----4-:R-:W-:-:S04]  /*1cf0*/  IMAD.U32 R4, RZ, RZ, UR5 ;  /* 0x00000005ff047e24 */ /* 0x010fc8000f8e00ff */
[----:B------:R-:W-:Y:S01]  /*1d00*/  IMAD.U32 R5, RZ, RZ, UR6 ;  /* 0x00000006ff057e24 */ /* 0x000fe2000f8e00ff */
[----:B--2---:R-:W-:-:S05]  /*1d10*/  LEA.HI R9, R8, R8, RZ, 0x18 ;  /* 0x0000000808097211 */ /* 0x004fca00078fc0ff */
[----:B------:R0:W-:Y:S04]  /*1d20*/  STG.E.U8 desc[UR8][R4.64], R9 ;  /* 0x0000000904007986 */ /* 0x0001e8000c101108 */
[----:B------:R-:W2:Y:S02]  /*1d30*/  LDG.E.U16 R8, desc[UR8][R6.64+0x4] ;  /* 0x0000040806087981 */ /* 0x000ea4000c1e1500 */
[----:B--2---:R-:W-:-:S05]  /*1d40*/  LEA.HI R11, R8, R8, RZ, 0x18 ;  /* 0x00000008080b7211 */ /* 0x004fca00078fc0ff */
[----:B------:R1:W-:Y:S04]  /*1d50*/  STG.E.U8 desc[UR8][R4.64+0x1], R11 ;  /* 0x0000010b04007986 */ /* 0x0003e8000c101108 */
[----:B------:R-:W2:Y:S02]  /*1d60*/  LDG.E.U16 R8, desc[UR8][R6.64+0x8] ;  /* 0x0000080806087981 */ /* 0x000ea4000c1e1500 */
[----:B--2---:R-:W-:-:S05]  /*1d70*/  LEA.HI R13, R8, R8, RZ, 0x18 ;  /* 0x00000008080d7211 */ /* 0x004fca00078fc0ff */
[----:B------:R2:W-:Y:S04]  /*1d80*/  STG.E.U8 desc[UR8][R4.64+0x2], R13 ;  /* 0x0000020d04007986 */ /* 0x0005e8000c101108 */
[----:B------:R-:W3:Y:S02]  /*1d90*/  LDG.E.U16 R8, desc[UR8][R6.64+0xc] ;  /* 0x00000c0806087981 */ /* 0x000ee4000c1e1500 */
[----:B---3--:R-:W-:-:S05]  /*1da0*/  LEA.HI R15, R8, R8, RZ, 0x18 ;  /* 0x00000008080f7211 */ /* 0x008fca00078fc0ff */
[----:B------:R3:W-:Y:S04]  /*1db0*/  STG.E.U8 desc[UR8][R4.64+0x3], R15 ;  /* 0x0000030f04007986 */ /* 0x0007e8000c101108 */
[----:B------:R-:W0:Y:S02]  /*1dc0*/  LDG.E.U16 R8, desc[UR8][R6.64+0x10] ;  /* 0x0000100806087981 */ /* 0x000e24000c1e1500 */
[----:B0-----:R-:W-:-:S05]  /*1dd0*/  LEA.HI R9, R8, R8, RZ, 0x18 ;  /* 0x0000000808097211 */ /* 0x001fca00078fc0ff */
[----:B------:R0:W-:Y:S04]  /*1de0*/  STG.E.U8 desc[UR8][R4.64+0x4], R9 ;  /* 0x0000040904007986 */ /* 0x0001e8000c101108 */
[----:B------:R-:W1:Y:S02]  /*1df0*/  LDG.E.U16 R8, desc[UR8][R6.64+0x14] ;  /* 0x0000140806087981 */ /* 0x000e64000c1e1500 */
[----:B-1----:R-:W-:-:S05]  /*1e00*/  LEA.HI R11, R8, R8, RZ, 0x18 ;  /* 0x00000008080b7211 */ /* 0x002fca00078fc0ff */
        /* <DEDUP_REMOVED lines=28> */
[----:B------:R-:W3:Y:S01]  /*1fd0*/  LDG.E.U16 R8, desc[UR8][R6.64+0x3c] ;  /* 0x00003c0806087981 */ /* 0x000ee2000c1e1500 */
[----:B------:R-:W-:Y:S01]  /*1fe0*/  UIADD3 UR4, UPT, UPT, UR4, 0x10, URZ ;  /* 0x0000001004047890 */ /* 0x000fe2000fffe0ff */
[----:B------:R-:W-:-:S03]  /*1ff0*/  VIADD R0, R0, 0x20 ;  /* 0x0000002000007836 */ /* 0x000fc60000000000 */
[----:B------:R-:W-:Y:S01]  /*2000*/  UISETP.NE.AND UP0, UPT, UR4, 0x28000, UPT ;  /* 0x000280000400788c */ /* 0x000fe2000bf05270 */
[----:B---3--:R-:W-:-:S05]  /*2010*/  LEA.HI R15, R8, R8, RZ, 0x18 ;  /* 0x00000008080f7211 */ /* 0x008fca00078fc0ff */
[----:B------:R4:W-:Y:S03]  /*2020*/  STG.E.U8 desc[UR8][R4.64+0xf], R15 ;  /* 0x00000f0f04007986 */ /* 0x0009e6000c101108 */
[----:B------:R-:W-:Y:S05]  /*2030*/  BRA.U UP0, `(.L_x_24) ;  /* 0xfffffffd00187547 */ /* 0x000fea000b83ffff */
[----:B----4-:R-:W2:Y:S01]  /*2040*/  LDG.E.64 R4, desc[UR8][R2.64] ;  /* 0x0000000802047981 */ /* 0x010ea2000c1e1b00 */
[----:B------:R-:W0:Y:S08]  /*2050*/  LDC.64 R6, c[0x0][0x3e0] ;  /* 0x0000f800ff067b82 */ /* 0x000e300000000a00 */
[----:B------:R-:W1:Y:S01]  /*2060*/  LDC.64 R8, c[0x0][0x380] ;  /* 0x0000e000ff087b82 */ /* 0x000e620000000a00 */
[----:B--2---:R-:W-:-:S07]  /*2070*/  DADD R4, R4, -5 ;  /* 0xc014000004047429 */ /* 0x004fce0000000000 */
[----:B------:R-:W-:Y:S04]  /*2080*/  STG.E.64 desc[UR8][R2.64], R4 ;  /* 0x0000000402007986 */ /* 0x000fe8000c101b08 */
[----:B0-----:R-:W2:Y:S01]  /*2090*/  LDG.E R0, desc[UR8][R6.64] ;  /* 0x0000000806007981 */ /* 0x001ea2000c1e1900 */
[----:B------:R-:W0:Y:S01]  /*20a0*/  LDC.64 R10, c[0x0][0x3e8] ;  /* 0x0000fa00ff0a7b82 */ /* 0x000e220000000a00 */
[----:B------:R-:W-:Y:S02]  /*20b0*/  IMAD.MOV.U32 R17, RZ, RZ, 0x28000 ;  /* 0x00028000ff117424 */ /* 0x000fe400078e00ff */
[----:B--2---:R-:W-:-:S05]  /*20c0*/  VIADD R15, R0, 0x1 ;  /* 0x00000001000f7836 */ /* 0x004fca0000000000 */
[----:B------:R-:W-:Y:S04]  /*20d0*/  STG.E desc[UR8][R6.64], R15 ;  /* 0x0000000f06007986 */ /* 0x000fe8000c101908 */
[----:B-1----:R-:W-:Y:S04]  /*20e0*/  STG.E desc[UR8][R8.64], R17 ;  /* 0x0000001108007986 */ /* 0x002fe8000c101908 */
[----:B0-----:R-:W2:Y:S02]  /*20f0*/  LDG.E.64 R12, desc[UR8][R10.64] ;  /* 0x000000080a0c7981 */ /* 0x001ea4000c1e1b00 */
[----:B--2---:R-:W-:-:S07]  /*2100*/  DADD R12, R12, 4 ;  /* 0x401000000c0c7429 */ /* 0x004fce0000000000 */
[----:B------:R-:W-:Y:S01]  /*2110*/  STG.E.64 desc[UR8][R10.64], R12 ;  /* 0x0000000c0a007986 */ /* 0x000fe2000c101b08 */
[----:B------:R-:W-:Y:S05]  /*2120*/  EXIT ;  /* 0x000000000000794d */ /* 0x000fea0003800000 */
.L_x_23:
[----:B------:R-:W0:Y:S02]  /*2130*/  LDC.64 R2, c[0x0][0x3b0] ;  /* 0x0000ec00ff027b82 */ /* 0x000e240000000a00 */
[----:B0-----:R-:W2:Y:S02]  /*2140*/  LDG.E R0, desc[UR8][R2.64] ;  /* 0x0000000802007981 */ /* 0x001ea4000c1e1900 */
[----:B--2---:R-:W-:-:S05]  /*2150*/  VIADD R5, R0, 0x1 ;  /* 0x0000000100057836 */ /* 0x004fca0000000000 */
[----:B------:R-:W-:Y:S01]  /*2160*/  STG.E desc[UR8][R2.64], R5 ;  /* 0x0000000502007986 */ /* 0x000fe2000c101908 */
[----:B------:R-:W-:Y:S05]  /*2170*/  EXIT ;  /* 0x000000000000794d */ /* 0x000fea0003800000 */
.L_x_86:
[----:B------:R-:W0:Y:S02]  /*2180*/  LDC.64 R2, c[0x0][0x3a8] ;  /* 0x0000ea00ff027b82 */ /* 0x000e240000000a00 */
[----:B0-----:R-:W2:Y:S02]  /*2190*/  LDG.E.64 R2, desc[UR8][R2.64] ;  /* 0x0000000802027981 */ /* 0x001ea4000c1e1b00 */
[----:B--2---:R-:W-:-:S14]  /*21a0*/  DSETP.GEU.AND P0, PT, R2, 40, PT ;  /* 0x404400000200742a */ /* 0x004fdc0003f0e000 */
[----:B------:R-:W-:Y:S05]  /*21b0*/  @!P0 BRA `(.L_x_25) ;  /* 0x0000000800fc8947 */ /* 0x000fea0003800000 */
[----:B------:R-:W0:Y:S01]  /*21c0*/  LDCU.64 UR6, c[0x0][0x398] ;  /* 0x00007300ff0677ac */ /* 0x000e220008000a00 */
[----:B------:R-:W-:Y:S01]  /*21d0*/  UMOV UR4, URZ ;  /* 0x000000ff00047c82 */ /* 0x000fe20008000000 */
[----:B0-----:R-:W-:-:S04]  /*21e0*/  UIADD3 UR6, UP0, UPT, UR6, 0x20, URZ ;  /* 0x0000002006067890 */ /* 0x001fc8000ff1e0ff */
[----:B------:R-:W-:-:S12]  /*21f0*/  UIADD3.X UR7, UPT, UPT, URZ, UR7, URZ, UP0, !UPT ;  /* 0x00000007ff077290 */ /* 0x000fd800087fe4ff */
.L_x_27:
[----:B------:R-:W-:Y:S02]  /*2200*/  UIMAD.WIDE.U32 UR10, UR4, 0x500, UR6 ;  /* 0x00000500040a78a5 */ /* 0x000fe4000f8e0006 */
[----:B------:R-:W-:Y:S01]  /*2210*/  UIADD3 UR4, UPT, UPT, UR4, 0x1, URZ ;  /* 0x0000000104047890 */ /* 0x000fe2000fffe0ff */
[----:B------:R-:W-:-:S03]  /*2220*/  UMOV UR5, URZ ;  /* 0x000000ff00057c82 */ /* 0x000fc60008000000 */
[----:B0-----:R-:W-:Y:S01]  /*2230*/  IMAD.U32 R2, RZ, RZ, UR10 ;  /* 0x0000000aff027e24 */ /* 0x001fe2000f8e00ff */
[----:B------:R-:W-:Y:S01]  /*2240*/  UISETP.NE.AND UP1, UPT, UR4, 0x200, UPT ;  /* 0x000002000400788c */ /* 0x000fe2000bf25270 */
[----:B------:R-:W-:Y:S02]  /*2250*/  IMAD.U32 R3, RZ, RZ, UR11 ;  /* 0x0000000bff037e24 */ /* 0x000fe4000f8e00ff */
[----:B------:R-:W-:Y:S02]  /*2260*/  IMAD.U32 R4, RZ, RZ, UR10 ;  /* 0x0000000aff047e24 */ /* 0x000fe4000f8e00ff */
[----:B------:R-:W-:Y:S02]  /*2270*/  IMAD.U32 R5, RZ, RZ, UR11 ;  /* 0x0000000bff057e24 */ /* 0x000fe4000f8e00ff */
[----:B------:R-:W-:-:S07]  /*2280*/  IMAD.MOV.U32 R0, RZ, RZ, R2 ;  /* 0x000000ffff007224 */ /* 0x000fce00078e0002 */
.L_x_26:
[----:B0-----:R-:W-:Y:S01]  /*2290*/  IMAD.MOV.U32 R4, RZ, RZ, 0x1594 ;  /* 0x00001594ff047424 */ /* 0x001fe200078e00ff */
[----:B------:R-:W-:Y:S01]  /*22a0*/  UIADD3 UR5, UPT, UPT, UR5, 0xa0, URZ ;  /* 0x000000a005057890 */ /* 0x000fe2000fffe0ff */
[----:B------:R-:W-:Y:S02]  /*22b0*/  IMAD.MOV.U32 R2, RZ, RZ, R0 ;  /* 0x000000ffff027224 */ /* 0x000fe400078e0000 */
[----:B------:R-:W-:Y:S01]  /*22c0*/  IMAD.MOV.U32 R3, RZ, RZ, R5 ;  /* 0x000000ffff037224 */ /* 0x000fe200078e0005 */
[----:B------:R-:W-:Y:S02]  /*22d0*/  UISETP.NE.AND UP0, UPT, UR5, 0x280, UPT ;  /* 0x000002800500788c */ /* 0x000fe4000bf05270 */
[----:B------:R-:W-:Y:S02]  /*22e0*/  IADD3 R0, P0, PT, R2, 0x140, RZ ;  /* 0x0000014002007810 */ /* 0x000fe40007f1e0ff */
[----:B------:R0:W-:Y:S03]  /*22f0*/  STG.E.U16 desc[UR8][R2.64+-0x20], R4 ;  /* 0xffffe00402007986 */ /* 0x0001e6000c101508 */
[----:B------:R-:W-:Y:S01]  /*2300*/  IMAD.X R5, RZ, RZ, R3, P0 ;  /* 0x000000ffff057224 */ /* 0x000fe200000e0603 */
[----:B------:R0:W-:Y:S04]  /*2310*/  STG.E.U16 desc[UR8][R2.64+-0x1e], R4 ;  /* 0xffffe20402007986 */ /* 0x0001e8000c101508 */
        /* <DEDUP_REMOVED lines=157> */
[----:B------:R0:W-:Y:S01]  /*2cf0*/  STG.E.U16 desc[UR8][R2.64+0x11e], R4 ;  /* 0x00011e0402007986 */ /* 0x0001e2000c101508 */
[----:B------:R-:W-:Y:S05]  /*2d00*/  BRA.U UP0, `(.L_x_26) ;  /* 0xfffffff500607547 */ /* 0x000fea000b83ffff */
[----:B------:R-:W-:Y:S05]  /*2d10*/  BRA.U UP1, `(.L_x_27) ;  /* 0xfffffff501387547 */ /* 0x000fea000b83ffff */
[----:B0-----:R-:W0:Y:S02]  /*2d20*/  LDC.64 R2, c[0x0][0x3d0] ;  /* 0x0000f400ff027b82 */ /* 0x001e240000000a00 */
[----:B0-----:R-:W2:Y:S06]  /*2d30*/  LDG.E R0, desc[UR8][R2.64] ;  /* 0x0000000802007981 */ /* 0x001eac000c1e1900 */
[----:B------:R-:W0:Y:S01]  /*2d40*/  LDC.64 R6, c[0x0][0x3a8] ;  /* 0x0000ea00ff067b82 */ /* 0x000e220000000a00 */
[----:B--2---:R-:W-:-:S05]  /*2d50*/  VIADD R9, R0, 0x1 ;  /* 0x0000000100097836 */ /* 0x004fca0000000000 */
[----:B------:R-:W-:Y:S04]  /*2d60*/  STG.E desc[UR8][R2.64], R9 ;  /* 0x0000000902007986 */ /* 0x000fe8000c101908 */
[----:B0-----:R-:W2:Y:S02]  /*2d70*/  LDG.E.64 R4, desc[UR8][R6.64] ;  /* 0x0000000806047981 */ /* 0x001ea4000c1e1b00 */
[----:B--2---:R-:W-:-:S07]  /*2d80*/  DADD R4, R4, -25 ;  /* 0xc039000004047429 */ /* 0x004fce0000000000 */
[----:B------:R-:W-:Y:S01]  /*2d90*/  STG.E.64 desc[UR8][R6.64], R4 ;  /* 0x0000000406007986 */ /* 0x000fe2000c101b08 */
[----:B------:R-:W-:Y:S05]  /*2da0*/  EXIT ;  /* 0x000000000000794d */ /* 0x000fea0003800000 */
.L_x_25:
[----:B------:R-:W0:Y:S02]  /*2db0*/  LDC.64 R2, c[0x0][0x3b0] ;  /* 0x0000ec00ff027b82 */ /* 0x000e240000000a00 */
[----:B0-----:R-:W2:Y:S02]  /*2dc0*/  LDG.E R0, desc[UR8][R2.64] ;  /* 0x0000000802007981 */ /* 0x001ea4000c1e1900 */
[----:B--2---:R-:W-:-:S05]  /*2dd0*/  VIADD R5, R0, 0x1 ;  /* 0x0000000100057836 */ /* 0x004fca0000000000 */
[----:B------:R-:W-:Y:S01]  /*2de0*/  STG.E desc[UR8][R2.64], R5 ;  /* 0x0000000502007986 */ /* 0x000fe2000c101908 */
[----:B------:R-:W-:Y:S05]  /*2df0*/  EXIT ;  /* 0x000000000000794d */ /* 0x000fea0003800000 */
.L_x_1:
[----:B------:R-:W-:-:S13]  /*2e00*/  ISETP.GT.AND P0, PT, R0, 0x1, PT ;  /* 0x000000010000780c */ /* 0x000fda0003f04270 */
[----:B------:R-:W-:Y:S05]  /*2e10*/  @P0 BRA `(.L_x_28) ;  /* 0x0000000400380947 */ /* 0x000fea0003800000 */
[----:B------:R-:W-:-:S05]  /*2e20*/  VIMNMX.U32 R0, PT, PT, R0, 0x2, PT ;  /* 0x0000000200007848 */ /* 0x000fca0003fe0000 */
[----:B------:R-:W-:-:S04]  /*2e30*/  IMAD.SHL.U32 R0, R0, 0x4, RZ ;  /* 0x0000000400007824 */ /* 0x000fc800078e00ff */
[----:B------:R-:W1:Y:S02]  /*2e40*/  LDC R2, c[0x2][R0+0x18] ;  /* 0x0080060000027b82 */ /* 0x000e640000000800 */
[----:B-1----:R-:W-:-:S04]  /*2e50*/  SHF.R.S32.HI R3, RZ, 0x1f, R2 ;  /* 0x0000001fff037819 */ /* 0x002fc80000011402 */
.L_x_89:
[----:B0-----:R-:W-:Y:S05]  /*2e60*/  BRX R2 -0x2e70                                                                                                  (*"BRANCH_TARGETS .L_x_90,.L_x_91,.L_x_84"*) ;  /* 0xffffffd002647949 */ /* 0x001fea000383ffff */
.L_x_91:
        /* <DEDUP_REMOVED lines=9> */
.L_x_29:
[----:B------:R-:W0:Y:S02]  /*2f00*/  LDC.64 R2, c[0x0][0x3f0] ;  /* 0x0000fc00ff027b82 */ /* 0x000e240000000a00 */
[----:B0-----:R-:W2:Y:S02]  /*2f10*/  LDG.E R0, desc[UR8][R2.64] ;  /* 0x0000000802007981 */ /* 0x001ea4000c1e1900 */
[----:B--2---:R-:W-:-:S05]  /*2f20*/  VIADD R9, R0, 0x1 ;  /* 0x0000000100097836 */ /* 0x004fca0000000000 */
[----:B------:R-:W-:Y:S04]  /*2f30*/  STG.E desc[UR8][R2.64], R9 ;  /* 0x0000000902007986 */ /* 0x000fe8000c101908 */
[----:B------:R-:W2:Y:S02]  /*2f40*/  LDG.E.64 R4, desc[UR8][R6.64] ;  /* 0x0000000806047981 */ /* 0x000ea4000c1e1b00 */
[----:B--2---:R-:W-:-:S07]  /*2f50*/  DADD R4, R4, -10 ;  /* 0xc024000004047429 */ /* 0x004fce0000000000 */
[----:B------:R-:W-:Y:S01]  /*2f60*/  STG.E.64 desc[UR8][R6.64], R4 ;  /* 0x0000000406007986 */ /* 0x000fe2000c101b08 */
[----:B------:R-:W-:Y:S05]  /*2f70*/  EXIT ;  /* 0x000000000000794d */ /* 0x000fea0003800000 */
.L_x_90:
        /* <DEDUP_REMOVED lines=9> */
.L_x_30:
[----:B------:R-:W0:Y:S02]  /*3010*/  LDC.64 R6, c[0x0][0x380] ;  /* 0x0000e000ff067b82 */ /* 0x000e240000000a00 */
[----:B0-----:R-:W2:Y:S02]  /*3020*/  LDG.E R0, desc[UR8][R6.64] ;  /* 0x0000000806007981 */ /* 0x001ea4000c1e1900 */
[----:B--2---:R-:W-:-:S13]  /*3030*/  ISETP.GE.AND P0, PT, R0, 0x1, PT ;  /* 0x000000010000780c */ /* 0x004fda0003f06270 */
[----:B------:R-:W-:Y:S05]  /*3040*/  @!P0 BRA `(.L_x_31) ;  /* 0x00000000008c8947 */ /* 0x000fea0003800000 */
[----:B------:R-:W0:Y:S01]  /*3050*/  LDCU.64 UR10, c[0x0][0x3a0] ;  /* 0x00007400ff0a77ac */ /* 0x000e220008000a00 */
[----:B------:R-:W-:-:S05]  /*3060*/  UMOV UR4, URZ ;  /* 0x000000ff00047c82 */ /* 0x000fca0008000000 */
.L_x_32:
[----:B0-----:R-:W-:-:S04]  /*3070*/  UIADD3 UR5, UP0, UPT, UR4, UR10, URZ ;  /* 0x0000000a04057290 */ /* 0x001fc8000ff1e0ff */
[----:B------:R-:W-:Y:S02]  /*3080*/  UIADD3.X UR6, UPT, UPT, URZ, UR11, URZ, UP0, !UPT ;  /* 0x0000000bff067290 */ /* 0x000fe400087fe4ff */
[----:B------:R-:W-:-:S04]  /*3090*/  IMAD.U32 R2, RZ, RZ, UR5 ;  /* 0x00000005ff027e24 */ /* 0x000fc8000f8e00ff */
[----:B------:R-:W-:-:S05]  /*30a0*/  IMAD.U32 R3, RZ, RZ, UR6 ;  /* 0x00000006ff037e24 */ /* 0x000fca000f8e00ff */
[----:B------:R1:W-:Y:S04]  /*30b0*/  STG.E.U8 desc[UR8][R2.64], RZ ;  /* 0x000000ff02007986 */ /* 0x0003e8000c101108 */
[----:B------:R-:W2:Y:S01]  /*30c0*/  LDG.E R0, desc[UR8][R6.64] ;  /* 0x0000000806007981 */ /* 0x000ea2000c1e1900 */
[----:B------:R-:W-:-:S06]  /*30d0*/  UIADD3 UR4, UPT, UPT, UR4, 0x1, URZ ;  /* 0x0000000104047890 */ /* 0x000fcc000fffe0ff */
[----:B--2---:R-:W-:-:S13]  /*30e0*/  ISETP.LE.AND P0, PT, R0, UR4, PT ;  /* 0x0000000400007c0c */ /* 0x004fda000bf03270 */
[----:B-1----:R-:W-:Y:S05]  /*30f0*/  @!P0 BRA `(.L_x_32) ;  /* 0xfffffffc00dc8947 */ /* 0x002fea000383ffff */
[----:B------:R-:W-:-:S13]  /*3100*/  ISETP.GE.AND P0, PT, R0, 0x1, PT ;  /* 0x000000010000780c */ /* 0x000fda0003f06270 */
[----:B------:R-:W-:Y:S05]  /*3110*/  @!P0 BRA `(.L_x_31) ;  /* 0x0000000000588947 */ /* 0x000fea0003800000 */
[----:B------:R-:W-:-:S05]  /*3120*/  UMOV UR4, URZ ;  /* 0x000000ff00047c82 */ /* 0x000fca0008000000 */
.L_x_33:
[----:B------:R-:W-:-:S04]  /*3130*/  UIADD3 UR5, UP0, UPT, UR4, UR10, URZ ;  /* 0x0000000a04057290 */ /* 0x000fc8000ff1e0ff */
[----:B------:R-:W-:Y:S02]  /*3140*/  UIADD3.X UR6, UPT, UPT, URZ, UR11, URZ, UP0, !UPT ;  /* 0x0000000bff067290 */ /* 0x000fe400087fe4ff */
[----:B------:R-:W-:-:S04]  /*3150*/  IMAD.U32 R2, RZ, RZ, UR5 ;  /* 0x00000005ff027e24 */ /* 0x000fc8000f8e00ff */
[----:B------:R-:W-:-:S05]  /*3160*/  IMAD.U32 R3, RZ, RZ, UR6 ;  /* 0x00000006ff037e24 */ /* 0x000fca000f8e00ff */
[----:B------:R0:W-:Y:S04]  /*3170*/  STG.E.U8 desc[UR8][R2.64], RZ ;  /* 0x000000ff02007986 */ /* 0x0001e8000c101108 */
[----:B------:R-:W2:Y:S01]  /*3180*/  LDG.E R0, desc[UR8][R6.64] ;  /* 0x0000000806007981 */ /* 0x000ea2000c1e1900 */
[----:B------:R-:W-:-:S06]  /*3190*/  UIADD3 UR4, UPT, UPT, UR4, 0x1, URZ ;  /* 0x0000000104047890 */ /* 0x000fcc000fffe0ff */
[----:B--2---:R-:W-:-:S13]  /*31a0*/  ISETP.LE.AND P0, PT, R0, UR4, PT ;  /* 0x0000000400007c0c */ /* 0x004fda000bf03270 */
[----:B0-----:R-:W-:Y:S05]  /*31b0*/  @!P0 BRA `(.L_x_33) ;  /* 0xfffffffc00dc8947 */ /* 0x001fea000383ffff */
[----:B------:R-:W-:-:S13]  /*31c0*/  ISETP.GE.AND P0, PT, R0, 0x1, PT ;  /* 0x000000010000780c */ /* 0x000fda0003f06270 */
[----:B------:R-:W-:Y:S05]  /*31d0*/  @!P0 BRA `(.L_x_31) ;  /* 0x0000000000288947 */ /* 0x000fea0003800000 */
[----:B------:R-:W-:-:S05]  /*31e0*/  UMOV UR4, URZ ;  /* 0x000000ff00047c82 */ /* 0x000fca0008000000 */
.L_x_34:
        /* <DEDUP_REMOVED lines=9> */
.L_x_31:
[----:B------:R-:W2:Y:S01]  /*3280*/  LDG.E.64 R2, desc[UR8][R4.64] ;  /* 0x0000000804027981 */ /* 0x000ea2000c1e1b00 */
[----:B------:R-:W0:Y:S01]  /*3290*/  LDC.64 R6, c[0x0][0x3e0] ;  /* 0x0000f800ff067b82 */ /* 0x000e220000000a00 */
[----:B--2---:R-:W-:-:S07]  /*32a0*/  DADD R2, R2, -15 ;  /* 0xc02e000002027429 */ /* 0x004fce0000000000 */
[----:B------:R-:W-:Y:S04]  /*32b0*/  STG.E.64 desc[UR8][R4.64], R2 ;  /* 0x0000000204007986 */ /* 0x000fe8000c101b08 */
[----:B0-----:R-:W2:Y:S02]  /*32c0*/  LDG.E R0, desc[UR8][R6.64] ;  /* 0x0000000806007981 */ /* 0x001ea4000c1e1900 */
[----:B--2---:R-:W-:-:S05]  /*32d0*/  VIADD R9, R0, 0x1 ;  /* 0x0000000100097836 */ /* 0x004fca0000000000 */
[----:B------:R-:W-:Y:S01]  /*32e0*/  STG.E desc[UR8][R6.64], R9 ;  /* 0x0000000906007986 */ /* 0x000fe2000c101908 */
[----:B------:R-:W-:Y:S05]  /*32f0*/  EXIT ;  /* 0x000000000000794d */ /* 0x000fea0003800000 */
.L_x_28:
[----:B------:R-:W-:-:S05]  /*3300*/  IMAD.MOV.U32 R3, RZ, RZ, -0x2 ;  /* 0xfffffffeff037424 */ /* 0x000fca00078e00ff */
[----:B------:R-:W-:-:S05]  /*3310*/  VIADDMNMX.U32 R3, R0, R3, 0x2, PT ;  /* 0x0000000200037446 */ /* 0x000fca0003800003 */
[----:B------:R-:W-:-:S04]  /*3320*/  IMAD.SHL.U32 R0, R3, 0x4, RZ ;  /* 0x0000000403007824 */ /* 0x000fc800078e00ff */
[----:B------:R-:W1:Y:S02]  /*3330*/  LDC R2, c[0x2][R0+0x24] ;  /* 0x0080090000027b82 */ /* 0x000e640000000800 */
[----:B-1----:R-:W-:-:S04]  /*3340*/  SHF.R.S32.HI R3, RZ, 0x1f, R2 ;  /* 0x0000001fff037819 */ /* 0x002fc80000011402 */
.L_x_93:
[----:B0-----:R-:W-:Y:S05]  /*3350*/  BRX R2 -0x3360                                                                                                  (*"BRANCH_TARGETS .L_x_94,.L_x_95,.L_x_84"*) ;  /* 0xffffffcc02287949 */ /* 0x001fea000383ffff */
.L_x_95:
[----:B------:R-:W0:Y:S01]  /*3360*/  LDC.64 R2, c[0x0][0x400] ;  /* 0x00010000ff027b82 */ /* 0x000e220000000a00 */
[----:B------:R-:W1:Y:S01]  /*3370*/  LDCU.64 UR4, c[0x0][0x410] ;  /* 0x00008200ff0477ac */ /* 0x000e620008000a00 */
[----:B0-----:R-:W-:-:S08]  /*3380*/  DMUL R2, R2, 0.5 ;  /* 0x3fe0000002027828 */ /* 0x001fd00000000000 */
[----:B-1----:R-:W-:-:S14]  /*3390*/  DSETP.GE.AND P0, PT, R2, UR4, PT ;  /* 0x0000000402007e2a */ /* 0x002fdc000bf06000 */
[----:B------:R-:W-:Y:S05]  /*33a0*/  @!P0 EXIT ;  /* 0x000000000000894d */ /* 0x000fea0003800000 */
[----:B------:R-:W0:Y:S02]  /*33b0*/  LDC.64 R8, c[0x0][0x3a8] ;  /* 0x0000ea00ff087b82 */ /* 0x000e240000000a00 */
[----:B0-----:R-:W2:Y:S06]  /*33c0*/  LDG.E.64 R2, desc[UR8][R8.64] ;  /* 0x0000000808027981 */ /* 0x001eac000c1e1b00 */
[----:B------:R-:W0:Y:S01]  /*33d0*/  LDC.64 R4, c[0x0][0x3b8] ;  /* 0x0000ee00ff047b82 */ /* 0x000e220000000a00 */
[----:B------:R-:W-:Y:S01]  /*33e0*/  IMAD.MOV.U32 R6, RZ, RZ, 0x80000 ;  /* 0x00080000ff067424 */ /* 0x000fe200078e00ff */
[----:B--2---:R-:W-:-:S08]  /*33f0*/  DADD R2, R2, 60 ;  /* 0x404e000002027429 */ /* 0x004fd00000000000 */
[----:B------:R-:W-:Y:S02]  /*3400*/  DSETP.MIN.AND P0, P1, R2, 100, PT ;  /* 0x405900000200742a */ /* 0x000fe40003900000 */
[----:B------:R-:W-:-:S04]  /*3410*/  IMAD.MOV.U32 R0, RZ, RZ, R3 ;  /* 0x000000ffff007224 */ /* 0x000fc800078e0003 */
[----:B------:R-:W-:Y:S02]  /*3420*/  SEL R2, R2, RZ, P0 ;  /* 0x000000ff02027207 */ /* 0x000fe40000000000 */
[----:B------:R-:W-:-:S06]  /*3430*/  FSEL R7, R0, 3.390625, P0 ;  /* 0x4059000000077808 */ /* 0x000fcc0000000000 */
[----:B------:R-:W-:-:S05]  /*3440*/  @P1 LOP3.LUT R7, R6, 0x40590000, RZ, 0xfc, !PT ;  /* 0x4059000006071812 */ /* 0x000fca00078efcff */
[----:B------:R-:W-:-:S05]  /*3450*/  IMAD.MOV.U32 R3, RZ, RZ, R7 ;  /* 0x000000ffff037224 */ /* 0x000fca00078e0007 */
[----:B------:R-:W-:Y:S04]  /*3460*/  STG.E.64 desc[UR8][R8.64], R2 ;  /* 0x0000000208007986 */ /* 0x000fe8000c101b08 */
[----:B0-----:R-:W2:Y:S02]  /*3470*/  LDG.E.64 R6, desc[UR8][R4.64] ;  /* 0x0000000804067981 */ /* 0x001ea4000c1e1b00 */
[----:B--2---:R-:W-:-:S07]  /*3480*/  DADD R6, R2, R6 ;  /* 0x0000000002067229 */ /* 0x004fce0000000006 */
[----:B------:R-:W-:Y:S01]  /*3490*/  STG.E.64 desc[UR8][R4.64], R6 ;  /* 0x0000000604007986 */ /* 0x000fe2000c101b08 */
[----:B------:R-:W-:Y:S05]  /*34a0*/  EXIT ;  /* 0x000000000000794d */ /* 0x000fea0003800000 */
.L_x_94:
        /* <DEDUP_REMOVED lines=9> */
.L_x_35:
[----:B------:R-:W0:Y:S02]  /*3540*/  LDC.64 R2, c[0x0][0x388] ;  /* 0x0000e200ff027b82 */ /* 0x000e240000000a00 */
[----:B0-----:R-:W2:Y:S01]  /*3550*/  LDG.E.64 R2, desc[UR8][R2.64] ;  /* 0x0000000802027981 */ /* 0x001ea2000c1e1b00 */
[----:B------:R-:W-:Y:S01]  /*3560*/  BSSY.RECONVERGENT B1, `(.L_x_36) ;  /* 0x0000005000017945 */ /* 0x000fe20003800200 */
[----:B------:R-:W-:Y:S01]  /*3570*/  MOV R0, 0x35b0 ;  /* 0x000035b000007802 */ /* 0x000fe20000000f00 */
[----:B--2---:R-:W-:-:S10]  /*3580*/  DADD R8, -RZ, |R2| ;  /* 0x00000000ff087229 */ /* 0x004fd40000000502 */
[----:B------:R-:W-:-:S07]  /*3590*/  IMAD.MOV.U32 R28, RZ, RZ, R9 ;  /* 0x000000ffff1c7224 */ /* 0x000fce00078e0009 */
[----:B------:R-:W-:Y:S05]  /*35a0*/  CALL.REL.NOINC `($_Z12masterkernelPiPdS_PtPhS0_S_S0_S_S_S_S_S_S0_S_S0_ddd$__internal_accurate_pow) ;  /* 0x0000002c00e87944 */ /* 0x000fea0003c00000 */
[----:B------:R-:W-:Y:S05]  /*35b0*/  BSYNC.RECONVERGENT B1 ;  /* 0x0000000000017941 */ /* 0x000fea0003800200 */
.L_x_36:
[----:B------:R-:W0:Y:S02]  /*35c0*/  LDC.64 R10, c[0x0][0x388] ;  /* 0x0000e200ff0a7b82 */ /* 0x000e240000000a00 */
[----:B0-----:R-:W2:Y:S01]  /*35d0*/  LDG.E.64 R10, desc[UR8][R10.64+0x8] ;  /* 0x000008080a0a7981 */ /* 0x001ea2000c1e1b00 */
[C---:B------:R-:W-:Y:S02]  /*35e0*/  DADD R4, R2.reuse, 2 ;  /* 0x4000000002047429 */ /* 0x040fe40000000000 */
[----:B------:R-:W-:-:S08]  /*35f0*/  DSETP.NEU.AND P0, PT, R2, RZ, PT ;  /* 0x000000ff0200722a */ /* 0x000fd00003f0d000 */
[----:B------:R-:W-:Y:S01]  /*3600*/  LOP3.LUT R4, R5, 0x7ff00000, RZ, 0xc0, !PT ;  /* 0x7ff0000005047812 */ /* 0x000fe200078ec0ff */
[----:B------:R-:W-:-:S03]  /*3610*/  IMAD.MOV.U32 R5, RZ, RZ, R9 ;  /* 0x000000ffff057224 */ /* 0x000fc600078e0009 */
[----:B------:R-:W-:Y:S01]  /*3620*/  ISETP.NE.AND P1, PT, R4, 0x7ff00000, PT ;  /* 0x7ff000000400780c */ /* 0x000fe20003f25270 */
[----:B------:R-:W-:Y:S01]  /*3630*/  IMAD.MOV.U32 R4, RZ, RZ, R8 ;  /* 0x000000ffff047224 */ /* 0x000fe200078e0008 */
        /* <DEDUP_REMOVED lines=9> */
.L_x_37:
[----:B------:R-:W-:Y:S01]  /*36d0*/  BSSY.RECONVERGENT B1, `(.L_x_38) ;  /* 0x0000005000017945 */ /* 0x000fe20003800200 */
[----:B------:R-:W-:Y:S01]  /*36e0*/  IMAD.MOV.U32 R8, RZ, RZ, R6 ;  /* 0x000000ffff087224 */ /* 0x000fe200078e0006 */
[----:B------:R-:W-:Y:S01]  /*36f0*/  MOV R0, 0x3720 ;  /* 0x0000372000007802 */ /* 0x000fe20000000f00 */
[----:B------:R-:W-:-:S07]  /*3700*/  IMAD.MOV.U32 R28, RZ, RZ, R7 ;  /* 0x000000ffff1c7224 */ /* 0x000fce00078e0007 */
[----:B------:R-:W-:Y:S05]  /*3710*/  CALL.REL.NOINC `($_Z12masterkernelPiPdS_PtPhS0_S_S0_S_S_S_S_S_S0_S_S0_ddd$__internal_accurate_pow) ;  /* 0x0000002c008c7944 */ /* 0x000fea0003c00000 */
[----:B------:R-:W-:Y:S05]  /*3720*/  BSYNC.RECONVERGENT B1 ;  /* 0x0000000000017941 */ /* 0x000fea0003800200 */
.L_x_38:
[----:B------:R-:W0:Y:S02]  /*3730*/  LDC.64 R6, c[0x0][0x388] ;  /* 0x0000e200ff067b82 */ /* 0x000e240000000a00 */
[----:B0-----:R-:W2:Y:S01]  /*3740*/  LDG.E.64 R6, desc[UR8][R6.64+0x10] ;  /* 0x0000100806067981 */ /* 0x001ea2000c1e1b00 */
[C---:B------:R-:W-:Y:S02]  /*3750*/  DADD R12, R10.reuse, 2 ;  /* 0x400000000a0c7429 */ /* 0x040fe40000000000 */
[----:B------:R-:W-:Y:S02]  /*3760*/  DSETP.NEU.AND P1, PT, R10, RZ, PT ;  /* 0x000000ff0a00722a */ /* 0x000fe40003f2d000 */
[----:B------:R-:W-:Y:S02]  /*3770*/  DSETP.NEU.AND P3, PT, R2, 1, PT ;  /* 0x3ff000000200742a */ /* 0x000fe40003f6d000 */
[----:B------:R-:W-:-:S04]  /*3780*/  DSETP.NEU.AND P0, PT, R10, 1, PT ;  /* 0x3ff000000a00742a */ /* 0x000fc80003f0d000 */
[----:B------:R-:W-:Y:S02]  /*3790*/  LOP3.LUT R12, R13, 0x7ff00000, RZ, 0xc0, !PT ;  /* 0x7ff000000d0c7812 */ /* 0x000fe400078ec0ff */
[----:B------:R-:W-:Y:S02]  /*37a0*/  FSEL R4, R4, RZ, P3 ;  /* 0x000000ff04047208 */ /* 0x000fe40001800000 */
[----:B------:R-:W-:Y:S02]  /*37b0*/  ISETP.NE.AND P2, PT, R12, 0x7ff00000, PT ;  /* 0x7ff000000c00780c */ /* 0x000fe40003f45270 */
[----:B------:R-:W-:Y:S02]  /*37c0*/  FSEL R5, R5, 1.875, P3 ;  /* 0x3ff0000005057808 */ /* 0x000fe40001800000 */
[----:B------:R-:W-:Y:S01]  /*37d0*/  @!P1 CS2R R8, SRZ ;  /* 0x0000000000089805 */ /* 0x000fe2000001ff00 */
[----:B--2---:R-:W-:-:S08]  /*37e0*/  DADD R12, -RZ, |R6| ;  /* 0x00000000ff0c7229 */ /* 0x004fd00000000506 */
[----:B------:R-:W-:Y:S05]  /*37f0*/  @P2 BRA `(.L_x_39) ;  /* 0x0000000000182947 */ /* 0x000fea0003800000 */
[----:B------:R-:W-:-:S14]  /*3800*/  DSETP.NAN.AND P1, PT, R10, R10, PT ;  /* 0x0000000a0a00722a */ /* 0x000fdc0003f28000 */
[----:B------:R-:W-:Y:S01]  /*3810*/  @P1 DADD R8, R10, 2 ;  /* 0x400000000a081429 */ /* 0x000fe20000000000 */
[----:B------:R-:W-:Y:S10]  /*3820*/  @P1 BRA `(.L_x_39) ;  /* 0x00000000000c1947 */ /* 0x000ff40003800000 */
[----:B------:R-:W-:-:S14]  /*3830*/  DSETP.NEU.AND P1, PT, |R10|, +INF , PT ;  /* 0x7ff000000a00742a */ /* 0x000fdc0003f2d200 */
[----:B------:R-:W-:Y:S02]  /*3840*/  @!P1 IMAD.MOV.U32 R8, RZ, RZ, 0x0 ;  /* 0x00000000ff089424 */ /* 0x000fe400078e00ff */
[----:B------:R-:W-:-:S07]  /*3850*/  @!P1 IMAD.MOV.U32 R9, RZ, RZ, 0x7ff00000 ;  /* 0x7ff00000ff099424 */ /* 0x000fce00078e00ff */
.L_x_39:
        /* <DEDUP_REMOVED lines=9> */
.L_x_40:
        /* <DEDUP_REMOVED lines=13> */
.L_x_41:
        /* <DEDUP_REMOVED lines=22> */
[----:B------:R-:W-:Y:S01]  /*3b20*/  IMAD.MOV.U32 R16, RZ, RZ, R4 ;  /* 0x000000ffff107224 */ /* 0x000fe200078e0004 */
[----:B------:R-:W-:Y:S01]  /*3b30*/  MOV R4, 0x3b90 ;  /* 0x00003b9000047802 */ /* 0x000fe20000000f00 */
[----:B------:R-:W-:Y:S02]  /*3b40*/  IMAD.MOV.U32 R0, RZ, RZ, R20 ;  /* 0x000000ffff007224 */ /* 0x000fe400078e0014 */
[----:B------:R-:W-:Y:S02]  /*3b50*/  IMAD.MOV.U32 R14, RZ, RZ, R18 ;  /* 0x000000ffff0e7224 */ /* 0x000fe400078e0012 */
[----:B------:R-:W-:-:S02]  /*3b60*/  IMAD.MOV.U32 R5, RZ, RZ, R19 ;  /* 0x000000ffff057224 */ /* 0x000fc400078e0013 */
[----:B------:R-:W-:-:S07]  /*3b70*/  IMAD.MOV.U32 R17, RZ, RZ, R15 ;  /* 0x000000ffff117224 */ /* 0x000fce00078e000f */
[----:B------:R-:W-:Y:S05]  /*3b80*/  CALL.REL.NOINC `($__internal_1_$__cuda_sm20_dsqrt_rn_f64_mediumpath_v1) ;  /* 0x0000002400c47944 */ /* 0x000fea0003c00000 */
.L_x_43:
[----:B------:R-:W-:Y:S05]  /*3b90*/  BSYNC.RECONVERGENT B1 ;  /* 0x0000000000017941 */ /* 0x000fea0003800200 */
.L_x_42:
[----:B------:R-:W0:Y:S01]  /*3ba0*/  MUFU.RCP64H R5, R9 ;  /* 0x0000000900057308 */ /* 0x000e220000001800 */
[----:B------:R-:W-:Y:S01]  /*3bb0*/  IMAD.MOV.U32 R4, RZ, RZ, 0x1 ;  /* 0x00000001ff047424 */ /* 0x000fe200078e00ff */
[----:B------:R-:W-:Y:S01]  /*3bc0*/  FSETP.GEU.AND P1, PT, |R3|, 6.5827683646048100446e-37, PT ;  /* 0x036000000300780b */ /* 0x000fe20003f2e200 */
[----:B------:R-:W-:Y:S04]  /*3bd0*/  BSSY.RECONVERGENT B1, `(.L_x_44) ;  /* 0x0000010000017945 */ /* 0x000fe80003800200 */
[----:B0-----:R-:W-:-:S08]  /*3be0*/  DFMA R12, R4, -R8, 1 ;  /* 0x3ff00000040c742b */ /* 0x001fd00000000808 */
[----:B------:R-:W-:-:S08]  /*3bf0*/  DFMA R12, R12, R12, R12 ;  /* 0x0000000c0c0c722b */ /* 0x000fd0000000000c */
[----:B------:R-:W-:-:S08]  /*3c00*/  DFMA R12, R4, R12, R4 ;  /* 0x0000000c040c722b */ /* 0x000fd00000000004 */
[----:B------:R-:W-:-:S08]  /*3c10*/  DFMA R4, R12, -R8, 1 ;  /* 0x3ff000000c04742b */ /* 0x000fd00000000808 */
[----:B------:R-:W-:-:S08]  /*3c20*/  DFMA R4, R12, R4, R12 ;  /* 0x000000040c04722b */ /* 0x000fd0000000000c */
[----:B------:R-:W-:-:S08]  /*3c30*/  DMUL R12, R2, R4 ;  /* 0x00000004020c7228 */ /* 0x000fd00000000000 */
[----:B------:R-:W-:-:S08]  /*3c40*/  DFMA R14, R12, -R8, R2 ;  /* 0x800000080c0e722b */ /* 0x000fd00000000002 */
[----:B------:R-:W-:-:S10]  /*3c50*/  DFMA R4, R4, R14, R12 ;  /* 0x0000000e0404722b */ /* 0x000fd4000000000c */
[----:B------:R-:W-:-:S05]  /*3c60*/  FFMA R0, RZ, R9, R5 ;  /* 0x00000009ff007223 */ /* 0x000fca0000000005 */
[----:B------:R-:W-:-:S13]  /*3c70*/  FSETP.GT.AND P0, PT, |R0|, 1.469367938527859385e-39, PT ;  /* 0x001000000000780b */ /* 0x000fda0003f04200 */
[----:B------:R-:W-:Y:S05]  /*3c80*/  @P0 BRA P1, `(.L_x_45) ;  /* 0x0000000000100947 */ /* 0x000fea0000800000 */
[----:B------:R-:W-:Y:S01]  /*3c90*/  IMAD.MOV.U32 R12, RZ, RZ, R8 ;  /* 0x000000ffff0c7224 */ /* 0x000fe200078e0008 */
[----:B------:R-:W-:Y:S01]  /*3ca0*/  MOV R0, 0x3cd0 ;  /* 0x00003cd000007802 */ /* 0x000fe20000000f00 */
[----:B------:R-:W-:-:S07]  /*3cb0*/  IMAD.MOV.U32 R13, RZ, RZ, R9 ;  /* 0x000000ffff0d7224 */ /* 0x000fce00078e0009 */
[----:B------:R-:W-:Y:S05]  /*3cc0*/  CALL.REL.NOINC `($__internal_0_$__cuda_sm20_div_rn_f64_full) ;  /* 0x0000001c00f87944 */ /* 0x000fea0003c00000 */
.L_x_45:
[----:B------:R-:W-:Y:S05]  /*3cd0*/  BSYNC.RECONVERGENT B1 ;  /* 0x0000000000017941 */ /* 0x000fea0003800200 */
.L_x_44:
[----:B------:R-:W-:Y:S01]  /*3ce0*/  DADD R2, -RZ, |R4| ;  /* 0x00000000ff027229 */ /* 0x000fe20000000504 */
[----:B------:R-:W-:Y:S09]  /*3cf0*/  BSSY.RECONVERGENT B1, `(.L_x_46) ;  /* 0x0000080000017945 */ /* 0x000ff20003800200 */
[----:B------:R-:W-:-:S13]  /*3d00*/  ISETP.GT.AND P0, PT, R3, 0x3fe26665, PT ;  /* 0x3fe266650300780c */ /* 0x000fda0003f04270 */
[----:B------:R-:W-:Y:S05]  /*3d10*/  @P0 BRA `(.L_x_47) ;  /* 0x0000000000d40947 */ /* 0x000fea0003800000 */
[----:B------:R-:W-:Y:S01]  /*3d20*/  DMUL R2, R4, R4 ;  /* 0x0000000404027228 */ /* 0x000fe20000000000 */
[----:B------:R-:W-:Y:S01]  /*3d30*/  IMAD.MOV.U32 R12, RZ, RZ, 0x180754af ;  /* 0x180754afff0c7424 */ /* 0x000fe200078e00ff */
[----:B------:R-:W-:Y:S01]  /*3d40*/  UMOV UR4, 0xdc1895e9 ;  /* 0xdc1895e900047882 */ /* 0x000fe20000000000 */
[----:B------:R-:W-:Y:S01]  /*3d50*/  IMAD.MOV.U32 R13, RZ, RZ, 0x3fb3823b ;  /* 0x3fb3823bff0d7424 */ /* 0x000fe200078e00ff */
[----:B------:R-:W-:Y:S01]  /*3d60*/  UMOV UR5, 0x3fb0066b ;  /* 0x3fb0066b00057882 */ /* 0x000fe20000000000 */
[----:B------:R-:W-:-:S04]  /*3d70*/  ISETP.GT.AND P0, PT, R5, -0x1, PT ;  /* 0xffffffff0500780c */ /* 0x000fc80003f04270 */
[----:B------:R-:W-:Y:S01]  /*3d80*/  DFMA R12, R2, UR4, -R12 ;  /* 0x00000004020c7c2b */ /* 0x000fe2000800080c */
[----:B------:R-:W-:Y:S01]  /*3d90*/  UMOV UR4, 0xcc2f79ae ;  /* 0xcc2f79ae00047882 */ /* 0x000fe20000000000 */
[----:B------:R-:W-:-:S06]  /*3da0*/  UMOV UR5, 0x3fb11e52 ;  /* 0x3fb11e5200057882 */ /* 0x000fcc0000000000 */
[----:B------:R-:W-:Y:S01]  /*3db0*/  DFMA R12, R2, R12, UR4 ;  /* 0x00000004020c7e2b */ /* 0x000fe2000800000c */
[----:B------:R-:W-:Y:S01]  /*3dc0*/  UMOV UR4, 0x3526861b ;  /* 0x3526861b00047882 */ /* 0x000fe20000000000 */
[----:B------:R-:W-:-:S06]  /*3dd0*/  UMOV UR5, 0x3f924eaf ;  /* 0x3f924eaf00057882 */ /* 0x000fcc0000000000 */
[----:B------:R-:W-:Y:S01]  /*3de0*/  DFMA R12, R2, R12, -UR4 ;  /* 0x80000004020c7e2b */ /* 0x000fe2000800000c */
[----:B------:R-:W-:Y:S01]  /*3df0*/  UMOV UR4, 0xa31e6cb7 ;  /* 0xa31e6cb700047882 */ /* 0x000fe20000000000 */
[----:B------:R-:W-:-:S06]  /*3e00*/  UMOV UR5, 0x3f91df02 ;  /* 0x3f91df0200057882 */ /* 0x000fcc0000000000 */
[----:B------:R-:W-:Y:S01]  /*3e10*/  DFMA R12, R2, R12, UR4 ;  /* 0x00000004020c7e2b */ /* 0x000fe2000800000c */
        /* <DEDUP_REMOVED lines=26> */
[----:B------:R-:W-:Y:S01]  /*3fc0*/  DMUL R12, R2, R12 ;  /* 0x0000000c020c7228 */ /* 0x000fe20000000000 */
[----:B------:R-:W-:Y:S02]  /*3fd0*/  @!P0 IMAD.MOV.U32 R2, RZ, RZ, 0x33145c07 ;  /* 0x33145c07ff028424 */ /* 0x000fe400078e00ff */
[----:B------:R-:W-:-:S05]  /*3fe0*/  @!P0 IMAD.MOV.U32 R3, RZ, RZ, 0x3c91a626 ;  /* 0x3c91a626ff038424 */ /* 0x000fca00078e00ff */
[----:B------:R-:W-:Y:S01]  /*3ff0*/  DFMA R12, R12, |R4|, |R4| ;  /* 0x400000040c0c722b */ /* 0x000fe20000000404 */
[----:B------:R-:W-:Y:S02]  /*4000*/  @P0 IMAD.MOV.U32 R4, RZ, RZ, 0x33145c07 ;  /* 0x33145c07ff040424 */ /* 0x000fe400078e00ff */
[----:B------:R-:W-:-:S05]  /*4010*/  @P0 IMAD.MOV.U32 R5, RZ, RZ, 0x3c91a626 ;  /* 0x3c91a626ff050424 */ /* 0x000fca00078e00ff */
[C---:B------:R-:W-:Y:S02]  /*4020*/  @!P0 DADD R2, R12.reuse, R2 ;  /* 0x000000000c028229 */ /* 0x040fe40000000002 */
[----:B------:R-:W-:-:S06]  /*4030*/  @P0 DADD R4, R12, -R4 ;  /* 0x000000000c040229 */ /* 0x000fcc0000000804 */
[----:B------:R-:W-:Y:S02]  /*4040*/  @!P0 DADD R2, R2, UR4 ;  /* 0x0000000402028e29 */ /* 0x000fe40008000000 */
[----:B------:R-:W-:Y:S01]  /*4050*/  @P0 DADD R2, -R4, UR4 ;  /* 0x0000000404020e29 */ /* 0x000fe20008000100 */
[----:B------:R-:W-:Y:S10]  /*4060*/  BRA `(.L_x_48) ;  /* 0x0000000400207947 */ /* 0x000ff40003800000 */
.L_x_47:
[----:B------:R-:W-:Y:S01]  /*4070*/  DADD R2, -|R4|, 1 ;  /* 0x3ff0000004027429 */ /* 0x000fe20000000300 */
[----:B------:R-:W-:Y:S01]  /*4080*/  IMAD.MOV.U32 R12, RZ, RZ, 0x66faac4b ;  /* 0x66faac4bff0c7424 */ /* 0x000fe200078e00ff */
[----:B------:R-:W-:Y:S01]  /*4090*/  UMOV UR4, 0x71155f70 ;  /* 0x71155f7000047882 */ /* 0x000fe20000000000 */
[----:B------:R-:W-:Y:S01]  /*40a0*/  IMAD.MOV.U32 R13, RZ, RZ, 0x3ebac2fe ;  /* 0x3ebac2feff0d7424 */ /* 0x000fe200078e00ff */
[----:B------:R-:W-:-:S05]  /*40b0*/  UMOV UR5, 0x3ec715b3 ;  /* 0x3ec715b300057882 */ /* 0x000fca0000000000 */
[----:B------:R-:W-:Y:S01]  /*40c0*/  DFMA R12, R2, UR4, -R12 ;  /* 0x00000004020c7c2b */ /* 0x000fe2000800080c */
[----:B------:R-:W-:Y:S01]  /*40d0*/  UMOV UR4, 0x8efcd9b8 ;  /* 0x8efcd9b800047882 */ /* 0x000fe20000000000 */
[----:B------:R-:W-:Y:S01]  /*40e0*/  UMOV UR5, 0x3ed9a9b8 ;  /* 0x3ed9a9b800057882 */ /* 0x000fe20000000000 */
[----:B------:R-:W-:-:S05]  /*40f0*/  ISETP.GE.AND P0, PT, R3, 0x1, PT ;  /* 0x000000010300780c */ /* 0x000fca0003f06270 */
[----:B------:R-:W-:Y:S01]  /*4100*/  DFMA R12, R2, R12, UR4 ;  /* 0x00000004020c7e2b */ /* 0x000fe2000800000c */
[----:B------:R-:W-:Y:S01]  /*4110*/  UMOV UR4, 0xa8a0c4c3 ;  /* 0xa8a0c4c300047882 */ /* 0x000fe20000000000 */
[----:B------:R-:W-:-:S06]  /*4120*/  UMOV UR5, 0x3edd0f40 ;  /* 0x3edd0f4000057882 */ /* 0x000fcc0000000000 */
[----:B------:R-:W-:Y:S01]  /*4130*/  DFMA R14, R2, R12, UR4 ;  /* 0x00000004020e7e2b */ /* 0x000fe2000800000c */
[----:B------:R-:W-:Y:S01]  /*4140*/  UMOV UR4, 0xfa9e0e1f ;  /* 0xfa9e0e1f00047882 */ /* 0x000fe20000000000 */
[----:B------:R-:W-:Y:S01]  /*4150*/  UMOV UR5, 0x3ef46d4c ;  /* 0x3ef46d4c00057882 */ /* 0x000fe20000000000 */
[----:B------:R-:W-:Y:S02]  /*4160*/  VIADD R13, R3, 0xfff00000 ;  /* 0xfff00000030d7836 */ /* 0x000fe40000000000 */
[----:B------:R-:W-:-:S03]  /*4170*/  IMAD.MOV.U32 R12, RZ, RZ, R2 ;  /* 0x000000ffff0c7224 */ /* 0x000fc600078e0002 */
[----:B------:R-:W-:Y:S01]  /*4180*/  DFMA R16, R2, R14, UR4 ;  /* 0x0000000402107e2b */ /* 0x000fe2000800000e */
[----:B------:R-:W-:Y:S01]  /*4190*/  UMOV UR4, 0x8d1e2422 ;  /* 0x8d1e242200047882 */ /* 0x000fe20000000000 */
[----:B------:R-:W-:Y:S01]  /*41a0*/  UMOV UR5, 0x3f079c16 ;  /* 0x3f079c1600057882 */ /* 0x000fe20000000000 */
[----:B------:R-:W0:Y:S01]  /*41b0*/  MUFU.RSQ64H R15, R13 ;  /* 0x0000000d000f7308 */ /* 0x000e220000001c00 */
[----:B------:R-:W-:-:S04]  /*41c0*/  IMAD.MOV.U32 R14, RZ, RZ, RZ ;  /* 0x000000ffff0e7224 */ /* 0x000fc800078e00ff */
[----:B------:R-:W-:Y:S01]  /*41d0*/  DFMA R16, R2, R16, UR4 ;  /* 0x0000000402107e2b */ /* 0x000fe20008000010 */
[----:B------:R-:W-:Y:S01]  /*41e0*/  UMOV UR4, 0xc3bca540 ;  /* 0xc3bca54000047882 */ /* 0x000fe20000000000 */
[----:B------:R-:W-:-:S06]  /*41f0*/  UMOV UR5, 0x3f1c9a88 ;  /* 0x3f1c9a8800057882 */ /* 0x000fcc0000000000 */
[----:B------:R-:W-:Y:S01]  /*4200*/  DFMA R16, R2, R16, UR4 ;  /* 0x0000000402107e2b */ /* 0x000fe20008000010 */
[----:B------:R-:W-:Y:S01]  /*4210*/  UMOV UR4, 0x4bd476df ;  /* 0x4bd476df00047882 */ /* 0x000fe20000000000 */
[----:B------:R-:W-:Y:S01]  /*4220*/  UMOV UR5, 0x3f31c4e6 ;  /* 0x3f31c4e600057882 */ /* 0x000fe20000000000 */
[----:B0-----:R-:W-:-:S05]  /*4230*/  DMUL R18, R12, R14 ;  /* 0x0000000e0c127228 */ /* 0x001fca0000000000 */
[----:B------:R-:W-:Y:S01]  /*4240*/  DFMA R22, R2, R16, UR4 ;  /* 0x0000000402167e2b */ /* 0x000fe20008000010 */
[----:B------:R-:W-:Y:S01]  /*4250*/  UMOV UR4, 0x60009c8f ;  /* 0x60009c8f00047882 */ /* 0x000fe20000000000 */
[----:B------:R-:W-:Y:S01]  /*4260*/  UMOV UR5, 0x3f46e8ba ;  /* 0x3f46e8ba00057882 */ /* 0x000fe20000000000 */
[----:B------:R-:W-:Y:S01]  /*4270*/  VIADD R17, R15, 0xfff00000 ;  /* 0xfff000000f117836 */ /* 0x000fe20000000000 */
[----:B------:R-:W-:Y:S01]  /*4280*/  DFMA R20, R18, -R18, R12 ;  /* 0x800000121214722b */ /* 0x000fe2000000000c */
[----:B------:R-:W-:-:S03]  /*4290*/  IMAD.MOV.U32 R16, RZ, RZ, RZ ;  /* 0x000000ffff107224 */ /* 0x000fc600078e00ff */
[----:B------:R-:W-:Y:S01]  /*42a0*/  DFMA R22, R2, R22, UR4 ;  /* 0x0000000402167e2b */ /* 0x000fe20008000016 */
[----:B------:R-:W-:Y:S01]  /*42b0*/  UMOV UR4, 0xc62b05a2 ;  /* 0xc62b05a200047882 */ /* 0x000fe20000000000 */
[----:B------:R-:W-:Y:S02]  /*42c0*/  UMOV UR5, 0x3f5f1c71 ;  /* 0x3f5f1c7100057882 */ /* 0x000fe40000000000 */
[----:B------:R-:W-:-:S04]  /*42d0*/  DFMA R18, R16, R20, R18 ;  /* 0x000000141012722b */ /* 0x000fc80000000012 */
[----:B------:R-:W-:Y:S01]  /*42e0*/  DFMA R22, R2, R22, UR4 ;  /* 0x0000000402167e2b */ /* 0x000fe20008000016 */
[----:B------:R-:W-:Y:S01]  /*42f0*/  UMOV UR4, 0xb6dc9f2c ;  /* 0xb6dc9f2c00047882 */ /* 0x000fe20000000000 */
[----:B------:R-:W-:Y:S02]  /*4300*/  UMOV UR5, 0x3f76db6d ;  /* 0x3f76db6d00057882 */ /* 0x000fe40000000000 */
[-C--:B------:R-:W-:Y:S02]  /*4310*/  DFMA R14, R14, -R18.reuse, 1 ;  /* 0x3ff000000e0e742b */ /* 0x080fe40000000812 */
[----:B------:R-:W-:Y:S02]  /*4320*/  DFMA R12, R18, -R18, R12 ;  /* 0x80000012120c722b */ /* 0x000fe4000000000c */
[----:B------:R-:W-:Y:S01]  /*4330*/  DFMA R22, R2, R22, UR4 ;  /* 0x0000000402167e2b */ /* 0x000fe20008000016 */
[----:B------:R-:W-:Y:S01]  /*4340*/  UMOV UR4, 0x3333329c ;  /* 0x3333329c00047882 */ /* 0x000fe20000000000 */
[----:B------:R-:W-:-:S02]  /*4350*/  UMOV UR5, 0x3f933333 ;  /* 0x3f93333300057882 */ /* 0x000fc40000000000 */
[----:B------:R-:W-:-:S04]  /*4360*/  DFMA R14, R16, R14, R16 ;  /* 0x0000000e100e722b */ /* 0x000fc80000000010 */
[----:B------:R-:W-:Y:S01]  /*4370*/  DFMA R22, R2, R22, UR4 ;  /* 0x0000000402167e2b */ /* 0x000fe20008000016 */
[----:B------:R-:W-:Y:S01]  /*4380*/  UMOV UR4, 0x55555555 ;  /* 0x5555555500047882 */ /* 0x000fe20000000000 */
[----:B------:R-:W-:Y:S02]  /*4390*/  UMOV UR5, 0x3fb55555 ;  /* 0x3fb5555500057882 */ /* 0x000fe40000000000 */
[----:B------:R-:W-:Y:S02]  /*43a0*/  DFMA R12, R14, R12, R18 ;  /* 0x0000000c0e0c722b */ /* 0x000fe40000000012 */
[----:B------:R-:W-:Y:S02]  /*43b0*/  DMUL R14, RZ, |R4| ;  /* 0x40000004ff0e7228 */ /* 0x000fe40000000000 */
[----:B------:R-:W-:Y:S01]  /*43c0*/  DFMA R22, R2, R22, UR4 ;  /* 0x0000000402167e2b */ /* 0x000fe20008000016 */
[----:B------:R-:W-:Y:S01]  /*43d0*/  UMOV UR4, 0x33145c07 ;  /* 0x33145c0700047882 */ /* 0x000fe20000000000 */
[----:B------:R-:W-:-:S04]  /*43e0*/  UMOV UR5, 0x3ca1a626 ;  /* 0x3ca1a62600057882 */ /* 0x000fc80000000000 */
[----:B------:R-:W-:Y:S02]  /*43f0*/  VIADD R13, R13, 0x100000 ;  /* 0x001000000d0d7836 */ /* 0x000fe40000000000 */
[----:B------:R-:W-:-:S08]  /*4400*/  DMUL R22, R2, R22 ;  /* 0x0000001602167228 */ /* 0x000fd00000000000 */
[----:B------:R-:W-:-:S10]  /*4410*/  DFMA R22, R12, R22, R12 ;  /* 0x000000160c16722b */ /* 0x000fd4000000000c */
[----:B------:R-:W-:Y:S02]  /*4420*/  FSEL R14, R14, R22, !P0 ;  /* 0x000000160e0e7208 */ /* 0x000fe40004000000 */
[----:B------:R-:W-:Y:S02]  /*4430*/  FSEL R15, R15, R23, !P0 ;  /* 0x000000170f0f7208 */ /* 0x000fe40004000000 */
[----:B------:R-:W-:-:S04]  /*4440*/  ISETP.GE.AND P0, PT, R3, RZ, PT ;  /* 0x000000ff0300720c */ /* 0x000fc80003f06270 */
[----:B------:R-:W-:-:S10]  /*4450*/  DMUL R12, R14, +INF ;  /* 0x7ff000000e0c7828 */ /* 0x000fd40000000000 */
[----:B------:R-:W-:Y:S02]  /*4460*/  FSEL R12, R12, R14, !P0 ;  /* 0x0000000e0c0c7208 */ /* 0x000fe40004000000 */
[----:B------:R-:W-:Y:S02]  /*4470*/  FSEL R13, R13, R15, !P0 ;  /* 0x0000000f0d0d7208 */ /* 0x000fe40004000000 */
[----:B------:R-:W-:-:S04]  /*4480*/  ISETP.GE.AND P0, PT, R5, RZ, PT ;  /* 0x000000ff0500720c */ /* 0x000fc80003f06270 */
[----:B------:R-:W-:Y:S01]  /*4490*/  DADD R2, R12, -UR4 ;  /* 0x800000040c027e29 */ /* 0x000fe20008000000 */
[----:B------:R-:W-:Y:S01]  /*44a0*/  UMOV UR4, 0x54442d18 ;  /* 0x54442d1800047882 */ /* 0x000fe20000000000 */
[----:B------:R-:W-:-:S06]  /*44b0*/  UMOV UR5, 0x400921fb ;  /* 0x400921fb00057882 */ /* 0x000fcc0000000000 */
[----:B------:R-:W-:-:S10]  /*44c0*/  DADD R2, -R2, UR4 ;  /* 0x0000000402027e29 */ /* 0x000fd40008000100 */
[----:B------:R-:W-:Y:S02]  /*44d0*/  FSEL R2, R2, R12, !P0 ;  /* 0x0000000c02027208 */ /* 0x000fe40004000000 */
[----:B------:R-:W-:-:S07]  /*44e0*/  FSEL R3, R3, R13, !P0 ;  /* 0x0000000d03037208 */ /* 0x000fce0004000000 */
.L_x_48:
[----:B------:R-:W-:Y:S05]  /*44f0*/  BSYNC.RECONVERGENT B1 ;  /* 0x0000000000017941 */ /* 0x000fea0003800200 */
.L_x_46:
[----:B------:R-:W-:Y:S01]  /*4500*/  UMOV UR4, 0x1a63c1f8 ;  /* 0x1a63c1f800047882 */ /* 0x000fe20000000000 */
[----:B------:R-:W-:Y:S01]  /*4510*/  UMOV UR5, 0x404ca5dc ;  /* 0x404ca5dc00057882 */ /* 0x000fe20000000000 */
[----:B------:R-:W-:Y:S01]  /*4520*/  BSSY.RECONVERGENT B1, `(.L_x_49) ;  /* 0x000001d000017945 */ /* 0x000fe20003800200 */
[----:B------:R-:W-:Y:S01]  /*4530*/  DMUL R2, R2, UR4 ;  /* 0x0000000402027c28 */ /* 0x000fe20008000000 */
[----:B------:R-:W-:Y:S01]  /*4540*/  UMOV UR4, 0xa2529d39 ;  /* 0xa2529d3900047882 */ /* 0x000fe20000000000 */
[----:B------:R-:W-:-:S06]  /*4550*/  UMOV UR5, 0x3f91df46 ;  /* 0x3f91df4600057882 */ /* 0x000fcc0000000000 */
[----:B------:R-:W-:-:S08]  /*4560*/  DMUL R14, R2, UR4 ;  /* 0x00000004020e7c28 */ /* 0x000fd00008000000 */
[----:B------:R-:W-:-:S14]  /*4570*/  DSETP.NEU.AND P0, PT, |R14|, +INF , PT ;  /* 0x7ff000000e00742a */ /* 0x000fdc0003f0d200 */
[----:B------:R-:W-:Y:S01]  /*4580*/  @!P0 DMUL R2, RZ, R14 ;  /* 0x0000000eff028228 */ /* 0x000fe20000000000 */
[----:B------:R-:W-:Y:S01]  /*4590*/  @!P0 IMAD.MOV.U32 R0, RZ, RZ, RZ ;  /* 0x000000ffff008224 */ /* 0x000fe200078e00ff */
[----:B------:R-:W-:Y:S09]  /*45a0*/  @!P0 BRA `(.L_x_50) ;  /* 0x0000000000508947 */ /* 0x000ff20003800000 */
        /* <DEDUP_REMOVED lines=20> */
.L_x_50:
[----:B------:R-:W-:Y:S05]  /*46f0*/  BSYNC.RECONVERGENT B1 ;  /* 0x0000000000017941 */ /* 0x000fea0003800200 */
.L_x_49:
        /* <DEDUP_REMOVED lines=10> */
[----:B------:R-:W-:Y:S01]  /*47a0*/  FSETP.GEU.AND P1, PT, |R11|, 6.5827683646048100446e-37, PT ;  /* 0x036000000b00780b */ /* 0x000fe20003f2e200 */
[----:B------:R-:W-:Y:S01]  /*47b0*/  BSSY.RECONVERGENT B1, `(.L_x_51) ;  /* 0x000002a000017945 */ /* 0x000fe20003800200 */
        /* <DEDUP_REMOVED lines=14> */
[----:B------:R-:W-:Y:S02]  /*48a0*/  FSEL R5, R5, R3, !P0 ;  /* 0x0000000305057208 */ /* 0x000fe40004000000 */
[----:B------:R-:W-:-:S04]  /*48b0*/  LOP3.LUT P0, RZ, R0, 0x2, RZ, 0xc0, !PT ;  /* 0x0000000200ff7812 */ /* 0x000fc8000780c0ff */
[----:B------:R-:W-:-:S10]  /*48c0*/  DADD R2, RZ, -R4 ;  /* 0x00000000ff027229 */ /* 0x000fd40000000804 */
[----:B------:R-:W-:Y:S02]  /*48d0*/  FSEL R2, R4, R2, !P0 ;  /* 0x0000000204027208 */ /* 0x000fe40004000000 */
[----:B------:R-:W-:-:S06]  /*48e0*/  FSEL R3, R5, R3, !P0 ;  /* 0x0000000305037208 */ /* 0x000fcc0004000000 */
[----:B------:R-:W-:Y:S01]  /*48f0*/  DMUL R8, R8, R2 ;  /* 0x0000000208087228 */ /* 0x000fe20000000000 */
[----:B------:R-:W-:-:S05]  /*4900*/  IMAD.MOV.U32 R2, RZ, RZ, 0x1 ;  /* 0x00000001ff027424 */ /* 0x000fca00078e00ff */
[----:B------:R-:W0:Y:S02]  /*4910*/  MUFU.RCP64H R3, R9 ;  /* 0x0000000900037308 */ /* 0x000e240000001800 */
[----:B0-----:R-:W-:-:S08]  /*4920*/  DFMA R4, -R8, R2, 1 ;  /* 0x3ff000000804742b */ /* 0x001fd00000000102 */
[----:B------:R-:W-:-:S08]  /*4930*/  DFMA R4, R4, R4, R4 ;  /* 0x000000040404722b */ /* 0x000fd00000000004 */
[----:B------:R-:W-:-:S08]  /*4940*/  DFMA R4, R2, R4, R2 ;  /* 0x000000040204722b */ /* 0x000fd00000000002 */
[----:B------:R-:W-:-:S08]  /*4950*/  DFMA R2, -R8, R4, 1 ;  /* 0x3ff000000802742b */ /* 0x000fd00000000104 */
[----:B------:R-:W-:-:S08]  /*4960*/  DFMA R2, R4, R2, R4 ;  /* 0x000000020402722b */ /* 0x000fd00000000004 */
[----:B------:R-:W-:-:S08]  /*4970*/  DMUL R4, R10, R2 ;  /* 0x000000020a047228 */ /* 0x000fd00000000000 */
[----:B------:R-:W-:-:S08]  /*4980*/  DFMA R12, -R8, R4, R10 ;  /* 0x00000004080c722b */ /* 0x000fd0000000010a */
[----:B------:R-:W-:-:S10]  /*4990*/  DFMA R2, R2, R12, R4 ;  /* 0x0000000c0202722b */ /* 0x000fd40000000004 */
[----:B------:R-:W-:-:S05]  /*49a0*/  FFMA R0, RZ, R9, R3 ;  /* 0x00000009ff007223 */ /* 0x000fca0000000003 */
[----:B------:R-:W-:-:S13]  /*49b0*/  FSETP.GT.AND P0, PT, |R0|, 1.469367938527859385e-39, PT ;  /* 0x001000000000780b */ /* 0x000fda0003f04200 */
[----:B------:R-:W-:Y:S05]  /*49c0*/  @P0 BRA P1, `(.L_x_52) ;  /* 0x0000000000200947 */ /* 0x000fea0000800000 */
[----:B------:R-:W-:Y:S01]  /*49d0*/  IMAD.MOV.U32 R2, RZ, RZ, R10 ;  /* 0x000000ffff027224 */ /* 0x000fe200078e000a */
[----:B------:R-:W-:Y:S01]  /*49e0*/  MOV R0, 0x4a30 ;  /* 0x00004a3000007802 */ /* 0x000fe20000000f00 */
[----:B------:R-:W-:Y:S02]  /*49f0*/  IMAD.MOV.U32 R3, RZ, RZ, R11 ;  /* 0x000000ffff037224 */ /* 0x000fe400078e000b */
[----:B------:R-:W-:Y:S02]  /*4a00*/  IMAD.MOV.U32 R12, RZ, RZ, R8 ;  /* 0x000000ffff0c7224 */ /* 0x000fe400078e0008 */
[----:B------:R-:W-:-:S07]  /*4a10*/  IMAD.MOV.U32 R13, RZ, RZ, R9 ;  /* 0x000000ffff0d7224 */ /* 0x000fce00078e0009 */
[----:B------:R-:W-:Y:S05]  /*4a20*/  CALL.REL.NOINC `($__internal_0_$__cuda_sm20_div_rn_f64_full) ;  /* 0x0000001000a07944 */ /* 0x000fea0003c00000 */
[----:B------:R-:W-:Y:S02]  /*4a30*/  IMAD.MOV.U32 R2, RZ, RZ, R4 ;  /* 0x000000ffff027224 */ /* 0x000fe400078e0004 */
[----:B------:R-:W-:-:S07]  /*4a40*/  IMAD.MOV.U32 R3, RZ, RZ, R5 ;  /* 0x000000ffff037224 */ /* 0x000fce00078e0005 */
.L_x_52:
[----:B------:R-:W-:Y:S05]  /*4a50*/  BSYNC.RECONVERGENT B1 ;  /* 0x0000000000017941 */ /* 0x000fea0003800200 */
.L_x_51:
        /* <DEDUP_REMOVED lines=47> */
[----:B------:R-:W-:Y:S02]  /*4d50*/  @P0 IMAD.MOV.U32 R4, RZ, RZ, 0x33145c07 ;  /* 0x33145c07ff040424 */ /* 0x000fe400078e00ff */
[----:B------:R-:W-:-:S05]  /*4d60*/  @P0 IMAD.MOV.U32 R5, RZ, RZ, 0x3c91a626 ;  /* 0x3c91a626ff050424 */ /* 0x000fca00078e00ff */
[----:B------:R-:W-:Y:S01]  /*4d70*/  DFMA R2, R10, |R2|, |R2| ;  /* 0x400000020a02722b */ /* 0x000fe20000000402 */
[----:B------:R-:W-:Y:S02]  /*4d80*/  @!P0 IMAD.MOV.U32 R10, RZ, RZ, 0x33145c07 ;  /* 0x33145c07ff0a8424 */ /* 0x000fe400078e00ff */
[----:B------:R-:W-:-:S06]  /*4d90*/  @!P0 IMAD.MOV.U32 R11, RZ, RZ, 0x3c91a626 ;  /* 0x3c91a626ff0b8424 */ /* 0x000fcc00078e00ff */
[C---:B------:R-:W-:Y:S02]  /*4da0*/  @!P0 DADD R10, R2.reuse, R10 ;  /* 0x00000000020a8229 */ /* 0x040fe4000000000a */
[----:B------:R-:W-:-:S06]  /*4db0*/  @P0 DADD R2, R2, -R4 ;  /* 0x0000000002020229 */ /* 0x000fcc0000000804 */
[----:B------:R-:W-:Y:S02]  /*4dc0*/  @!P0 DADD R10, R10, UR4 ;  /* 0x000000040a0a8e29 */ /* 0x000fe40008000000 */
[----:B------:R-:W-:Y:S01]  /*4dd0*/  @P0 DADD R10, -R2, UR4 ;  /* 0x00000004020a0e29 */ /* 0x000fe20008000100 */
[----:B------:R-:W-:Y:S10]  /*4de0*/  BRA `(.L_x_55) ;  /* 0x0000000400207947 */ /* 0x000ff40003800000 */
.L_x_54:
        /* <DEDUP_REMOVED lines=72> */
.L_x_55:
[----:B------:R-:W-:Y:S05]  /*5270*/  BSYNC.RECONVERGENT B1 ;  /* 0x0000000000017941 */ /* 0x000fea0003800200 */
.L_x_53:
[----:B------:R-:W0:Y:S01]  /*5280*/  MUFU.RCP64H R3, R9 ;  /* 0x0000000900037308 */ /* 0x000e220000001800 */
[----:B------:R-:W-:Y:S01]  /*5290*/  IMAD.MOV.U32 R2, RZ, RZ, 0x1 ;  /* 0x00000001ff027424 */ /* 0x000fe200078e00ff */
[----:B------:R-:W-:Y:S01]  /*52a0*/  FSETP.GEU.AND P1, PT, |R7|, 6.5827683646048100446e-37, PT ;  /* 0x036000000700780b */ /* 0x000fe20003f2e200 */
[----:B------:R-:W-:Y:S04]  /*52b0*/  BSSY.RECONVERGENT B1, `(.L_x_56) ;  /* 0x0000014000017945 */ /* 0x000fe80003800200 */
        /* <DEDUP_REMOVED lines=19> */
.L_x_57:
[----:B------:R-:W-:Y:S05]  /*53f0*/  BSYNC.RECONVERGENT B1 ;  /* 0x0000000000017941 */ /* 0x000fea0003800200 */
.L_x_56:
[----:B------:R-:W-:Y:S01]  /*5400*/  FSETP.GEU.AND P0, PT, |R3|, 1.7687499523162841797, PT ;  /* 0x3fe266660300780b */ /* 0x000fe20003f0e200 */
[----:B------:R-:W-:-:S12]  /*5410*/  BSSY.RECONVERGENT B1, `(.L_x_58) ;  /* 0x0000072000017945 */ /* 0x000fd80003800200 */
[----:B------:R-:W-:Y:S05]  /*5420*/  @P0 BRA `(.L_x_59) ;  /* 0x0000000000a80947 */ /* 0x000fea0003800000 */
[----:B------:R-:W-:Y:S01]  /*5430*/  DMUL R4, R2, R2 ;  /* 0x0000000202047228 */ /* 0x000fe20000000000 */
[----:B------:R-:W-:Y:S01]  /*5440*/  IMAD.MOV.U32 R6, RZ, RZ, 0x180754af ;  /* 0x180754afff067424 */ /* 0x000fe200078e00ff */
[----:B------:R-:W-:Y:S01]  /*5450*/  UMOV UR4, 0xdc1895e9 ;  /* 0xdc1895e900047882 */ /* 0x000fe20000000000 */
[----:B------:R-:W-:Y:S01]  /*5460*/  IMAD.MOV.U32 R7, RZ, RZ, 0x3fb3823b ;  /* 0x3fb3823bff077424 */ /* 0x000fe200078e00ff */
[----:B------:R-:W-:-:S05]  /*5470*/  UMOV UR5, 0x3fb0066b ;  /* 0x3fb0066b00057882 */ /* 0x000fca0000000000 */
        /* <DEDUP_REMOVED lines=33> */
[----:B------:R-:W-:-:S08]  /*5690*/  DFMA R6, R4, R6, UR4 ;  /* 0x0000000404067e2b */ /* 0x000fd00008000006 */
[----:B------:R-:W-:-:S08]  /*56a0*/  DMUL R6, R4, R6 ;  /* 0x0000000604067228 */ /* 0x000fd00000000000 */
[----:B------:R-:W-:Y:S01]  /*56b0*/  DFMA R2, R6, R2, R2 ;  /* 0x000000020602722b */ /* 0x000fe20000000002 */
[----:B------:R-:W-:Y:S10]  /*56c0*/  BRA `(.L_x_60) ;  /* 0x0000000400187947 */ /* 0x000ff40003800000 */
.L_x_59:
[----:B------:R-:W-:Y:S01]  /*56d0*/  IMAD.MOV.U32 R4, RZ, RZ, 0x0 ;  /* 0x00000000ff047424 */ /* 0x000fe200078e00ff */
[----:B------:R-:W-:Y:S01]  /*56e0*/  UMOV UR4, 0xdc1895e9 ;  /* 0xdc1895e900047882 */ /* 0x000fe20000000000 */
[----:B------:R-:W-:Y:S01]  /*56f0*/  IMAD.MOV.U32 R5, RZ, RZ, 0x3fe00000 ;  /* 0x3fe00000ff057424 */ /* 0x000fe200078e00ff */
[----:B------:R-:W-:Y:S01]  /*5700*/  UMOV UR5, 0x3fb0066b ;  /* 0x3fb0066b00057882 */ /* 0x000fe20000000000 */
[----:B------:R-:W-:Y:S01]  /*5710*/  IMAD.MOV.U32 R6, RZ, RZ, 0x180754af ;  /* 0x180754afff067424 */ /* 0x000fe200078e00ff */
[----:B------:R-:W-:Y:S01]  /*5720*/  UMOV UR6, 0x33145c07 ;  /* 0x33145c0700067882 */ /* 0x000fe20000000000 */
[----:B------:R-:W-:Y:S01]  /*5730*/  IMAD.MOV.U32 R7, RZ, RZ, 0x3fb3823b ;  /* 0x3fb3823bff077424 */ /* 0x000fe200078e00ff */
[----:B------:R-:W-:Y:S01]  /*5740*/  UMOV UR7, 0x3c91a626 ;  /* 0x3c91a62600077882 */ /* 0x000fe20000000000 */
[----:B------:R-:W-:-:S08]  /*5750*/  DFMA R4, |R2|, -R4, 0.5 ;  /* 0x3fe000000204742b */ /* 0x000fd00000000a04 */
[C---:B------:R-:W-:Y:S01]  /*5760*/  DFMA R6, R4.reuse, UR4, -R6 ;  /* 0x0000000404067c2b */ /* 0x040fe20008000806 */
[----:B------:R-:W-:Y:S01]  /*5770*/  UMOV UR4, 0xcc2f79ae ;  /* 0xcc2f79ae00047882 */ /* 0x000fe20000000000 */
[----:B------:R-:W-:Y:S01]  /*5780*/  UMOV UR5, 0x3fb11e52 ;  /* 0x3fb11e5200057882 */ /* 0x000fe20000000000 */
[----:B------:R-:W-:Y:S01]  /*5790*/  ISETP.GE.AND P1, PT, R5, RZ, PT ;  /* 0x000000ff0500720c */ /* 0x000fe20003f26270 */
[----:B------:R-:W-:-:S04]  /*57a0*/  DSETP.NE.AND P0, PT, R4, RZ, PT ;  /* 0x000000ff0400722a */ /* 0x000fc80003f05000 */
[----:B------:R-:W-:Y:S01]  /*57b0*/  DFMA R6, R4, R6, UR4 ;  /* 0x0000000404067e2b */ /* 0x000fe20008000006 */
[----:B------:R-:W-:Y:S01]  /*57c0*/  UMOV UR4, 0x3526861b ;  /* 0x3526861b00047882 */ /* 0x000fe20000000000 */
[----:B------:R-:W-:-:S06]  /*57d0*/  UMOV UR5, 0x3f924eaf ;  /* 0x3f924eaf00057882 */ /* 0x000fcc0000000000 */
[----:B------:R-:W-:Y:S01]  /*57e0*/  DFMA R8, R4, R6, -UR4 ;  /* 0x8000000404087e2b */ /* 0x000fe20008000006 */
[----:B------:R-:W-:Y:S01]  /*57f0*/  UMOV UR4, 0xa31e6cb7 ;  /* 0xa31e6cb700047882 */ /* 0x000fe20000000000 */
[----:B------:R-:W0:Y:S01]  /*5800*/  MUFU.RSQ64H R7, R5 ;  /* 0x0000000500077308 */ /* 0x000e220000001c00 */
[----:B------:R-:W-:Y:S01]  /*5810*/  UMOV UR5, 0x3f91df02 ;  /* 0x3f91df0200057882 */ /* 0x000fe20000000000 */
[----:B------:R-:W-:-:S04]  /*5820*/  IMAD.MOV.U32 R6, RZ, RZ, RZ ;  /* 0x000000ffff067224 */ /* 0x000fc800078e00ff */
[----:B------:R-:W-:Y:S01]  /*5830*/  DFMA R8, R4, R8, UR4 ;  /* 0x0000000404087e2b */ /* 0x000fe20008000008 */
[----:B------:R-:W-:Y:S01]  /*5840*/  UMOV UR4, 0xb0eec6cc ;  /* 0xb0eec6cc00047882 */ /* 0x000fe20000000000 */
[----:B------:R-:W-:-:S06]  /*5850*/  UMOV UR5, 0x3f847d18 ;  /* 0x3f847d1800057882 */ /* 0x000fcc0000000000 */
[C---:B------:R-:W-:Y:S01]  /*5860*/  DFMA R8, R4.reuse, R8, UR4 ;  /* 0x0000000404087e2b */ /* 0x040fe20008000008 */
[----:B------:R-:W-:Y:S01]  /*5870*/  UMOV UR4, 0x61ba53b0 ;  /* 0x61ba53b000047882 */ /* 0x000fe20000000000 */
[----:B------:R-:W-:Y:S01]  /*5880*/  UMOV UR5, 0x3f8d0af9 ;  /* 0x3f8d0af900057882 */ /* 0x000fe20000000000 */
[----:B0-----:R-:W-:-:S05]  /*5890*/  DMUL R12, R4, R6 ;  /* 0x00000006040c7228 */ /* 0x001fca0000000000 */
[----:B------:R-:W-:Y:S01]  /*58a0*/  DFMA R16, R4, R8, UR4 ;  /* 0x0000000404107e2b */ /* 0x000fe20008000008 */
[----:B------:R-:W-:Y:S01]  /*58b0*/  UMOV UR4, 0x34cf1c48 ;  /* 0x34cf1c4800047882 */ /* 0x000fe20000000000 */
[----:B------:R-:W-:Y:S01]  /*58c0*/  VIADD R9, R7, 0xfff00000 ;  /* 0xfff0000007097836 */ /* 0x000fe20000000000 */
[----:B------:R-:W-:Y:S01]  /*58d0*/  DFMA R14, R12, -R12, R4 ;  /* 0x8000000c0c0e722b */ /* 0x000fe20000000004 */
[----:B------:R-:W-:Y:S01]  /*58e0*/  UMOV UR5, 0x3f91bf77 ;  /* 0x3f91bf7700057882 */ /* 0x000fe20000000000 */
[----:B------:R-:W-:-:S03]  /*58f0*/  IMAD.MOV.U32 R8, RZ, RZ, RZ ;  /* 0x000000ffff087224 */ /* 0x000fc600078e00ff */
[----:B------:R-:W-:Y:S01]  /*5900*/  DFMA R16, R4, R16, UR4 ;  /* 0x0000000404107e2b */ /* 0x000fe20008000010 */
[----:B------:R-:W-:Y:S01]  /*5910*/  UMOV UR4, 0x83144ef7 ;  /* 0x83144ef700047882 */ /* 0x000fe20000000000 */
[----:B------:R-:W-:Y:S01]  /*5920*/  UMOV UR5, 0x3f96e914 ;  /* 0x3f96e91400057882 */ /* 0x000fe20000000000 */
[----:B------:R-:W-:-:S05]  /*5930*/  DFMA R14, R8, R14, R12 ;  /* 0x0000000e080e722b */ /* 0x000fca000000000c */
[----:B------:R-:W-:Y:S01]  /*5940*/  DFMA R16, R4, R16, UR4 ;  /* 0x0000000404107e2b */ /* 0x000fe20008000010 */
[----:B------:R-:W-:Y:S01]  /*5950*/  UMOV UR4, 0xa4f9f81 ;  /* 0x0a4f9f8100047882 */ /* 0x000fe20000000000 */
[----:B------:R-:W-:Y:S01]  /*5960*/  UMOV UR5, 0x3f9f1c6e ;  /* 0x3f9f1c6e00057882 */ /* 0x000fe20000000000 */
[-C--:B------:R-:W-:Y:S02]  /*5970*/  DFMA R6, R6, -R14.reuse, 1 ;  /* 0x3ff000000606742b */ /* 0x080fe4000000080e */
[----:B------:R-:W-:-:S03]  /*5980*/  DFMA R12, R14, -R14, R4 ;  /* 0x8000000e0e0c722b */ /* 0x000fc60000000004 */
[----:B------:R-:W-:Y:S01]  /*5990*/  DFMA R16, R4, R16, UR4 ;  /* 0x0000000404107e2b */ /* 0x000fe20008000010 */
[----:B------:R-:W-:Y:S01]  /*59a0*/  UMOV UR4, 0xc27fa92b ;  /* 0xc27fa92b00047882 */ /* 0x000fe20000000000 */
[----:B------:R-:W-:Y:S01]  /*59b0*/  UMOV UR5, 0x3fa6db6d ;  /* 0x3fa6db6d00057882 */ /* 0x000fe20000000000 */
[----:B------:R-:W-:-:S05]  /*59c0*/  DFMA R6, R8, R6, R8 ;  /* 0x000000060806722b */ /* 0x000fca0000000008 */
[----:B------:R-:W-:Y:S01]  /*59d0*/  DFMA R16, R4, R16, UR4 ;  /* 0x0000000404107e2b */ /* 0x000fe20008000010 */
[----:B------:R-:W-:Y:S01]  /*59e0*/  UMOV UR4, 0x3320f91b ;  /* 0x3320f91b00047882 */ /* 0x000fe20000000000 */
[----:B------:R-:W-:Y:S01]  /*59f0*/  UMOV UR5, 0x3fb33333 ;  /* 0x3fb3333300057882 */ /* 0x000fe20000000000 */
[----:B------:R-:W-:-:S05]  /*5a00*/  DFMA R6, R6, R12, R14 ;  /* 0x0000000c0606722b */ /* 0x000fca000000000e */
[----:B------:R-:W-:Y:S01]  /*5a10*/  DFMA R16, R4, R16, UR4 ;  /* 0x0000000404107e2b */ /* 0x000fe20008000010 */
[----:B------:R-:W-:Y:S01]  /*5a20*/  UMOV UR4, 0x55555f4d ;  /* 0x55555f4d00047882 */ /* 0x000fe20000000000 */
[----:B------:R-:W-:-:S03]  /*5a30*/  UMOV UR5, 0x3fc55555 ;  /* 0x3fc5555500057882 */ /* 0x000fc60000000000 */
[----:B------:R-:W-:Y:S02]  /*5a40*/  FSEL R9, R6, RZ, P1 ;  /* 0x000000ff06097208 */ /* 0x000fe40000800000 */
[----:B------:R-:W-:Y:S01]  /*5a50*/  FSEL R7, R7, -QNAN , P1 ;  /* 0xfff8000007077808 */ /* 0x000fe20000800000 */
[----:B------:R-:W-:Y:S01]  /*5a60*/  DFMA R16, R4, R16, UR4 ;  /* 0x0000000404107e2b */ /* 0x000fe20008000010 */
[----:B------:R-:W-:Y:S01]  /*5a70*/  FSEL R6, R9, R4, P0 ;  /* 0x0000000409067208 */ /* 0x000fe20000000000 */
[----:B------:R-:W-:Y:S01]  /*5a80*/  UMOV UR4, 0x54442d18 ;  /* 0x54442d1800047882 */ /* 0x000fe20000000000 */
[----:B------:R-:W-:Y:S01]  /*5a90*/  FSEL R7, R7, R5, P0 ;  /* 0x0000000507077208 */ /* 0x000fe20000000000 */
[----:B------:R-:W-:-:S04]  /*5aa0*/  UMOV UR5, 0x3fe921fb ;  /* 0x3fe921fb00057882 */ /* 0x000fc80000000000 */
[----:B------:R-:W-:Y:S02]  /*5ab0*/  DMUL R16, R4, R16 ;  /* 0x0000001004107228 */ /* 0x000fe40000000000 */
[----:B------:R-:W-:-:S08]  /*5ac0*/  DMUL R6, R6, -2 ;  /* 0xc000000006067828 */ /* 0x000fd00000000000 */
[----:B------:R-:W-:Y:S02]  /*5ad0*/  DADD R4, R6, UR4 ;  /* 0x0000000406047e29 */ /* 0x000fe40008000000 */
[----:B------:R-:W-:-:S08]  /*5ae0*/  DFMA R16, R16, R6, UR6 ;  /* 0x0000000610107e2b */ /* 0x000fd00008000006 */
[----:B------:R-:W-:-:S08]  /*5af0*/  DADD R4, R16, R4 ;  /* 0x0000000010047229 */ /* 0x000fd00000000004 */
[----:B------:R-:W-:-:S10]  /*5b00*/  DADD R4, R4, UR4 ;  /* 0x0000000404047e29 */ /* 0x000fd40008000000 */
[----:B------:R-:W-:Y:S01]  /*5b10*/  LOP3.LUT R3, R5, 0x80000000, R3, 0xb8, !PT ;  /* 0x8000000005037812 */ /* 0x000fe200078eb803 */
[----:B------:R-:W-:-:S07]  /*5b20*/  IMAD.MOV.U32 R2, RZ, RZ, R4 ;  /* 0x000000ffff027224 */ /* 0x000fce00078e0004 */
.L_x_60:
[----:B------:R-:W-:Y:S05]  /*5b30*/  BSYNC.RECONVERGENT B1 ;  /* 0x0000000000017941 */ /* 0x000fea0003800200 */
.L_x_58:
[----:B------:R-:W-:Y:S01]  /*5b40*/  UMOV UR4, 0x1a63c1f8 ;  /* 0x1a63c1f800047882 */ /* 0x000fe20000000000 */
[----:B------:R-:W-:Y:S01]  /*5b50*/  UMOV UR5, 0x404ca5dc ;  /* 0x404ca5dc00057882 */ /* 0x000fe20000000000 */
[----:B------:R-:W0:Y:S01]  /*5b60*/  LDCU.64 UR6, c[0x0][0x408] ;  /* 0x00008100ff0677ac */ /* 0x000e220008000a00 */
[----:B------:R-:W-:Y:S01]  /*5b70*/  DMUL R2, R2, UR4 ;  /* 0x0000000402027c28 */ /* 0x000fe20008000000 */
[----:B------:R-:W1:Y:S01]  /*5b80*/  LDC.64 R4, c[0x0][0x3a8] ;  /* 0x0000ea00ff047b82 */ /* 0x000e620000000a00 */
[----:B------:R-:W-:Y:S06]  /*5b90*/  BSSY.RECONVERGENT B1, `(.L_x_61) ;  /* 0x000000d000017945 */ /* 0x000fec0003800200 */
[----:B------:R-:W-:-:S08]  /*5ba0*/  DFMA R2, R10, UR4, R2 ;  /* 0x000000040a027c2b */ /* 0x000fd00008000002 */
[----:B------:R-:W-:Y:S01]  /*5bb0*/  DMUL R2, R2, 0.5 ;  /* 0x3fe0000002027828 */ /* 0x000fe20000000000 */
[----:B0-----:R-:W-:Y:S09]  /*5bc0*/  F2I.F64.TRUNC R0, UR6 ;  /* 0x0000000600007d11 */ /* 0x001ff2000830d100 */
[----:B------:R-:W0:Y:S02]  /*5bd0*/  F2I.F64.TRUNC R3, R2 ;  /* 0x0000000200037311 */ /* 0x000e24000030d100 */
[----:B0-----:R-:W-:-:S13]  /*5be0*/  ISETP.NE.AND P0, PT, R0, R3, PT ;  /* 0x000000030000720c */ /* 0x001fda0003f05270 */
[----:B-1----:R-:W-:Y:S05]  /*5bf0*/  @!P0 BRA `(.L_x_62) ;  /* 0x0000000000188947 */ /* 0x002fea0003800000 */
[----:B------:R-:W0:Y:S02]  /*5c00*/  LDC.64 R2, c[0x0][0x3c0] ;  /* 0x0000f000ff027b82 */ /* 0x000e240000000a00 */
[----:B0-----:R-:W2:Y:S06]  /*5c10*/  LDG.E R0, desc[UR8][R2.64] ;  /* 0x0000000802007981 */ /* 0x001eac000c1e1900 */
[----:B------:R-:W0:Y:S01]  /*5c20*/  LDC.64 R24, c[0x0][0x3a8] ;  /* 0x0000ea00ff187b82 */ /* 0x000e220000000a00 */
[----:B--2---:R-:W-:-:S05]  /*5c30*/  VIADD R7, R0, 0x1 ;  /* 0x0000000100077836 */ /* 0x004fca0000000000 */
[----:B------:R1:W-:Y:S04]  /*5c40*/  STG.E desc[UR8][R2.64], R7 ;  /* 0x0000000702007986 */ /* 0x0003e8000c101908 */
[----:B0-----:R-:W5:Y:S02]  /*5c50*/  LDG.E.64 R24, desc[UR8][R24.64] ;  /* 0x0000000818187981 */ /* 0x001f64000c1e1b00 */
.L_x_62:
[----:B------:R-:W-:Y:S05]  /*5c60*/  BSYNC.RECONVERGENT B1 ;  /* 0x0000000000017941 */ /* 0x000fea0003800200 */
.L_x_61:
[----:B-----5:R-:W-:-:S07]  /*5c70*/  DADD R24, R24, -5 ;  /* 0xc014000018187429 */ /* 0x020fce0000000000 */
[----:B------:R0:W-:Y:S04]  /*5c80*/  STG.E.64 desc[UR8][R4.64], R24 ;  /* 0x0000001804007986 */ /* 0x0001e8000c101b08 */
.L_x_84:
[----:B------:R-:W-:Y:S05]  /*5c90*/  BSYNC.RECONVERGENT B0 ;  /* 0x0000000000007941 */ /* 0x000fea0003800200 */
.L_x_0:
[----:B------:R-:W-:Y:S05]  /*5ca0*/  EXIT ;  /* 0x000000000000794d */ /* 0x000fea0003800000 */
        .weak           $__internal_0_$__cuda_sm20_div_rn_f64_full
        .type           $__internal_0_$__cuda_sm20_div_rn_f64_full,@function
        .size           $__internal_0_$__cuda_sm20_div_rn_f64_full,($__internal_1_$__cuda_sm20_dsqrt_rn_f64_mediumpath_v1 - $__internal_0_$__cuda_sm20_div_rn_f64_full)
$__internal_0_$__cuda_sm20_div_rn_f64_full:
[C---:B------:R-:W-:Y:S01]  /*5cb0*/  FSETP.GEU.AND P0, PT, |R13|.reuse, 1.469367938527859385e-39, PT ;  /* 0x001000000d00780b */ /* 0x040fe20003f0e200 */
[----:B------:R-:W-:Y:S01]  /*5cc0*/  IMAD.MOV.U32 R15, RZ, RZ, R3 ;  /* 0x000000ffff0f7224 */ /* 0x000fe200078e0003 */
[C---:B------:R-:W-:Y:S01]  /*5cd0*/  LOP3.LUT R4, R13.reuse, 0x800fffff, RZ, 0xc0, !PT ;  /* 0x800fffff0d047812 */ /* 0x040fe200078ec0ff */
[----:B------:R-:W-:Y:S01]  /*5ce0*/  IMAD.MOV.U32 R16, RZ, RZ, 0x1 ;  /* 0x00000001ff107424 */ /* 0x000fe200078e00ff */
[----:B------:R-:W-:Y:S01]  /*5cf0*/  LOP3.LUT R26, R13, 0x7ff00000, RZ, 0xc0, !PT ;  /* 0x7ff000000d1a7812 */ /* 0x000fe200078ec0ff */
[----:B------:R-:W-:Y:S01]  /*5d00*/  IMAD.MOV.U32 R14, RZ, RZ, R2 ;  /* 0x000000ffff0e7224 */ /* 0x000fe200078e0002 */
[----:B------:R-:W-:Y:S01]  /*5d10*/  LOP3.LUT R5, R4, 0x3ff00000, RZ, 0xfc, !PT ;  /* 0x3ff0000004057812 */ /* 0x000fe200078efcff */
[----:B------:R-:W-:Y:S01]  /*5d20*/  IMAD.MOV.U32 R4, RZ, RZ, R12 ;  /* 0x000000ffff047224 */ /* 0x000fe200078e000c */
[C---:B------:R-:W-:Y:S01]  /*5d30*/  FSETP.GEU.AND P2, PT, |R15|.reuse, 1.469367938527859385e-39, PT ;  /* 0x001000000f00780b */ /* 0x040fe20003f4e200 */
[----:B------:R-:W-:Y:S01]  /*5d40*/  BSSY.RECONVERGENT B2, `(.L_x_63) ;  /* 0x0000050000027945 */ /* 0x000fe20003800200 */
[----:B------:R-:W-:-:S03]  /*5d50*/  LOP3.LUT R2, R15, 0x7ff00000, RZ, 0xc0, !PT ;  /* 0x7ff000000f027812 */ /* 0x000fc600078ec0ff */
[----:B------:R-:W-:Y:S01]  /*5d60*/  @!P0 DMUL R4, R12, 8.98846567431157953865e+307 ;  /* 0x7fe000000c048828 */ /* 0x000fe20000000000 */
[----:B------:R-:W-:-:S05]  /*5d70*/  ISETP.GE.U32.AND P1, PT, R2, R26, PT ;  /* 0x0000001a0200720c */ /* 0x000fca0003f26070 */
[----:B------:R-:W0:Y:S02]  /*5d80*/  MUFU.RCP64H R17, R5 ;  /* 0x0000000500117308 */ /* 0x000e240000001800 */
[----:B------:R-:W-:Y:S02]  /*5d90*/  @!P2 LOP3.LUT R3, R13, 0x7ff00000, RZ, 0xc0, !PT ;  /* 0x7ff000000d03a812 */ /* 0x000fe400078ec0ff */
[----:B------:R-:W-:Y:S02]  /*5da0*/  @!P0 LOP3.LUT R26, R5, 0x7ff00000, RZ, 0xc0, !PT ;  /* 0x7ff00000051a8812 */ /* 0x000fe400078ec0ff */
[----:B------:R-:W-:Y:S01]  /*5db0*/  @!P2 ISETP.GE.U32.AND P3, PT, R2, R3, PT ;  /* 0x000000030200a20c */ /* 0x000fe20003f66070 */
[----:B------:R-:W-:-:S05]  /*5dc0*/  IMAD.MOV.U32 R3, RZ, RZ, 0x1ca00000 ;  /* 0x1ca00000ff037424 */ /* 0x000fca00078e00ff */
[----:B------:R-:W-:-:S04]  /*5dd0*/  @!P2 SEL R19, R3, 0x63400000, !P3 ;  /* 0x634000000313a807 */ /* 0x000fc80005800000 */
[----:B------:R-:W-:Y:S01]  /*5de0*/  @!P2 LOP3.LUT R22, R19, 0x80000000, R15, 0xf8, !PT ;  /* 0x800000001316a812 */ /* 0x000fe200078ef80f */
[----:B0-----:R-:W-:-:S03]  /*5df0*/  DFMA R20, R16, -R4, 1 ;  /* 0x3ff000001014742b */ /* 0x001fc60000000804 */
[----:B------:R-:W-:Y:S01]  /*5e00*/  @!P2 LOP3.LUT R23, R22, 0x100000, RZ, 0xfc, !PT ;  /* 0x001000001617a812 */ /* 0x000fe200078efcff */
[----:B------:R-:W-:-:S04]  /*5e10*/  @!P2 IMAD.MOV.U32 R22, RZ, RZ, RZ ;  /* 0x000000ffff16a224 */ /* 0x000fc800078e00ff */
[----:B------:R-:W-:-:S08]  /*5e20*/  DFMA R20, R20, R20, R20 ;  /* 0x000000141414722b */ /* 0x000fd00000000014 */
[----:B------:R-:W-:Y:S01]  /*5e30*/  DFMA R20, R16, R20, R16 ;  /* 0x000000141014722b */ /* 0x000fe20000000010 */
[----:B------:R-:W-:Y:S01]  /*5e40*/  SEL R17, R3, 0x63400000, !P1 ;  /* 0x6340000003117807 */ /* 0x000fe20004800000 */
[----:B------:R-:W-:-:S03]  /*5e50*/  IMAD.MOV.U32 R16, RZ, RZ, R14 ;  /* 0x000000ffff107224 */ /* 0x000fc600078e000e */
[----:B------:R-:W-:-:S03]  /*5e60*/  LOP3.LUT R17, R17, 0x800fffff, R15, 0xf8, !PT ;  /* 0x800fffff11117812 */ /* 0x000fc600078ef80f */
[----:B------:R-:W-:-:S03]  /*5e70*/  DFMA R18, R20, -R4, 1 ;  /* 0x3ff000001412742b */ /* 0x000fc60000000804 */
[----:B------:R-:W-:-:S05]  /*5e80*/  @!P2 DFMA R16, R16, 2, -R22 ;  /* 0x400000001010a82b */ /* 0x000fca0000000816 */
[----:B------:R-:W-:-:S08]  /*5e90*/  DFMA R18, R20, R18, R20 ;  /* 0x000000121412722b */ /* 0x000fd00000000014 */
[----:B------:R-:W-:-:S08]  /*5ea0*/  DMUL R20, R18, R16 ;  /* 0x0000001012147228 */ /* 0x000fd00000000000 */
[----:B------:R-:W-:-:S08]  /*5eb0*/  DFMA R22, R20, -R4, R16 ;  /* 0x800000041416722b */ /* 0x000fd00000000010 */
[----:B------:R-:W-:Y:S01]  /*5ec0*/  DFMA R22, R18, R22, R20 ;  /* 0x000000161216722b */ /* 0x000fe20000000014 */
[----:B------:R-:W-:Y:S01]  /*5ed0*/  IMAD.MOV.U32 R18, RZ, RZ, R2 ;  /* 0x000000ffff127224 */ /* 0x000fe200078e0002 */
[----:B------:R-:W-:Y:S01]  /*5ee0*/  @!P2 LOP3.LUT R18, R17, 0x7ff00000, RZ, 0xc0, !PT ;  /* 0x7ff000001112a812 */ /* 0x000fe200078ec0ff */
[----:B------:R-:W-:-:S04]  /*5ef0*/  VIADD R20, R26, 0xffffffff ;  /* 0xffffffff1a147836 */ /* 0x000fc80000000000 */
[----:B------:R-:W-:-:S05]  /*5f00*/  VIADD R19, R18, 0xffffffff ;  /* 0xffffffff12137836 */ /* 0x000fca0000000000 */
[----:B------:R-:W-:-:S04]  /*5f10*/  ISETP.GT.U32.AND P0, PT, R19, 0x7feffffe, PT ;  /* 0x7feffffe1300780c */ /* 0x000fc80003f04070 */
[----:B------:R-:W-:-:S13]  /*5f20*/  ISETP.GT.U32.OR P0, PT, R20, 0x7feffffe, P0 ;  /* 0x7feffffe1400780c */ /* 0x000fda0000704470 */
[----:B------:R-:W-:Y:S05]  /*5f30*/  @P0 BRA `(.L_x_64) ;  /* 0x00000000006c0947 */ /* 0x000fea0003800000 */
[----:B------:R-:W-:-:S04]  /*5f40*/  LOP3.LUT R15, R13, 0x7ff00000, RZ, 0xc0, !PT ;  /* 0x7ff000000d0f7812 */ /* 0x000fc800078ec0ff */
[CC--:B------:R-:W-:Y:S02]  /*5f50*/  VIADDMNMX R14, R2.reuse, -R15.reuse, 0xb9600000, !PT ;  /* 0xb9600000020e7446 */ /* 0x0c0fe4000780090f */
[----:B------:R-:W-:Y:S02]  /*5f60*/  ISETP.GE.U32.AND P0, PT, R2, R15, PT ;  /* 0x0000000f0200720c */ /* 0x000fe40003f06070 */
[----:B------:R-:W-:Y:S02]  /*5f70*/  VIMNMX R14, PT, PT, R14, 0x46a00000, PT ;  /* 0x46a000000e0e7848 */ /* 0x000fe40003fe0100 */
[----:B------:R-:W-:-:S05]  /*5f80*/  SEL R3, R3, 0x63400000, !P0 ;  /* 0x6340000003037807 */ /* 0x000fca0004000000 */
[----:B------:R-:W-:Y:S02]  /*5f90*/  IMAD.IADD R18, R14, 0x1, -R3 ;  /* 0x000000010e127824 */ /* 0x000fe400078e0a03 */
[----:B------:R-:W-:Y:S02]  /*5fa0*/  IMAD.MOV.U32 R14, RZ, RZ, RZ ;  /* 0x000000ffff0e7224 */ /* 0x000fe400078e00ff */
[----:B------:R-:W-:-:S06]  /*5fb0*/  VIADD R15, R18, 0x7fe00000 ;  /* 0x7fe00000120f7836 */ /* 0x000fcc0000000000 */
[----:B------:R-:W-:-:S10]  /*5fc0*/  DMUL R2, R22, R14 ;  /* 0x0000000e16027228 */ /* 0x000fd40000000000 */
[----:B------:R-:W-:-:S13]  /*5fd0*/  FSETP.GTU.AND P0, PT, |R3|, 1.469367938527859385e-39, PT ;  /* 0x001000000300780b */ /* 0x000fda0003f0c200 */
[----:B------:R-:W-:Y:S05]  /*5fe0*/  @P0 BRA `(.L_x_65) ;  /* 0x0000000000940947 */ /* 0x000fea0003800000 */
[----:B------:R-:W-:Y:S01]  /*5ff0*/  DFMA R4, R22, -R4, R16 ;  /* 0x800000041604722b */ /* 0x000fe20000000010 */
[----:B------:R-:W-:-:S09]  /*6000*/  IMAD.MOV.U32 R14, RZ, RZ, RZ ;  /* 0x000000ffff0e7224 */ /* 0x000fd200078e00ff */
[C---:B------:R-:W-:Y:S02]  /*6010*/  FSETP.NEU.AND P0, PT, R5.reuse, RZ, PT ;  /* 0x000000ff0500720b */ /* 0x040fe40003f0d000 */
[----:B------:R-:W-:-:S04]  /*6020*/  LOP3.LUT R13, R5, 0x80000000, R13, 0x48, !PT ;  /* 0x80000000050d7812 */ /* 0x000fc800078e480d */
[----:B------:R-:W-:-:S07]  /*6030*/  LOP3.LUT R15, R13, R15, RZ, 0xfc, !PT ;  /* 0x0000000f0d0f7212 */ /* 0x000fce00078efcff */
[----:B------:R-:W-:Y:S05]  /*6040*/  @!P0 BRA `(.L_x_65) ;  /* 0x00000000007c8947 */ /* 0x000fea0003800000 */
[----:B------:R-:W-:Y:S01]  /*6050*/  IMAD.MOV R5, RZ, RZ, -R18 ;  /* 0x000000ffff057224 */ /* 0x000fe200078e0a12 */
[----:B------:R-:W-:Y:S01]  /*6060*/  DMUL.RP R14, R22, R14 ;  /* 0x0000000e160e7228 */ /* 0x000fe20000008000 */
[----:B------:R-:W-:-:S06]  /*6070*/  IMAD.MOV.U32 R4, RZ, RZ, RZ ;  /* 0x000000ffff047224 */ /* 0x000fcc00078e00ff */
[----:B------:R-:W-:-:S03]  /*6080*/  DFMA R4, R2, -R4, R22 ;  /* 0x800000040204722b */ /* 0x000fc60000000016 */
[----:B------:R-:W-:-:S03]  /*6090*/  LOP3.LUT R13, R15, R13, RZ, 0x3c, !PT ;  /* 0x0000000d0f0d7212 */ /* 0x000fc600078e3cff */
[----:B------:R-:W-:-:S04]  /*60a0*/  IADD3 R4, PT, PT, -R18, -0x43300000, RZ ;  /* 0xbcd0000012047810 */ /* 0x000fc80007ffe1ff */
[----:B------:R-:W-:-:S04]  /*60b0*/  FSETP.NEU.AND P0, PT, |R5|, R4, PT ;  /* 0x000000040500720b */ /* 0x000fc80003f0d200 */
[----:B------:R-:W-:Y:S02]  /*60c0*/  FSEL R2, R14, R2, !P0 ;  /* 0x000000020e027208 */ /* 0x000fe40004000000 */
[----:B------:R-:W-:Y:S01]  /*60d0*/  FSEL R3, R13, R3, !P0 ;  /* 0x000000030d037208 */ /* 0x000fe20004000000 */
[----:B------:R-:W-:Y:S06]  /*60e0*/  BRA `(.L_x_65) ;  /* 0x0000000000547947 */ /* 0x000fec0003800000 */
.L_x_64:
[----:B------:R-:W-:-:S14]  /*60f0*/  DSETP.NAN.AND P0, PT, R14, R14, PT ;  /* 0x0000000e0e00722a */ /* 0x000fdc0003f08000 */
[----:B------:R-:W-:Y:S05]  /*6100*/  @P0 BRA `(.L_x_66) ;  /* 0x0000000000440947 */ /* 0x000fea0003800000 */
[----:B------:R-:W-:-:S14]  /*6110*/  DSETP.NAN.AND P0, PT, R12, R12, PT ;  /* 0x0000000c0c00722a */ /* 0x000fdc0003f08000 */
[----:B------:R-:W-:Y:S05]  /*6120*/  @P0 BRA `(.L_x_67) ;  /* 0x0000000000300947 */ /* 0x000fea0003800000 */
[----:B------:R-:W-:Y:S01]  /*6130*/  ISETP.NE.AND P0, PT, R18, R26, PT ;  /* 0x0000001a1200720c */ /* 0x000fe20003f05270 */
[----:B------:R-:W-:Y:S02]  /*6140*/  IMAD.MOV.U32 R2, RZ, RZ, 0x0 ;  /* 0x00000000ff027424 */ /* 0x000fe400078e00ff */
[----:B------:R-:W-:-:S10]  /*6150*/  IMAD.MOV.U32 R3, RZ, RZ, -0x80000 ;  /* 0xfff80000ff037424 */ /* 0x000fd400078e00ff */
[----:B------:R-:W-:Y:S05]  /*6160*/  @!P0 BRA `(.L_x_65) ;  /* 0x0000000000348947 */ /* 0x000fea0003800000 */
[----:B------:R-:W-:Y:S02]  /*6170*/  ISETP.NE.AND P0, PT, R18, 0x7ff00000, PT ;  /* 0x7ff000001200780c */ /* 0x000fe40003f05270 */
[----:B------:R-:W-:Y:S02]  /*6180*/  LOP3.LUT R3, R15, 0x80000000, R13, 0x48, !PT ;  /* 0x800000000f037812 */ /* 0x000fe400078e480d */
[----:B------:R-:W-:-:S13]  /*6190*/  ISETP.EQ.OR P0, PT, R26, RZ, !P0 ;  /* 0x000000ff1a00720c */ /* 0x000fda0004702670 */
[----:B------:R-:W-:Y:S01]  /*61a0*/  @P0 LOP3.LUT R4, R3, 0x7ff00000, RZ, 0xfc, !PT ;  /* 0x7ff0000003040812 */ /* 0x000fe200078efcff */
[----:B------:R-:W-:Y:S02]  /*61b0*/  @!P0 IMAD.MOV.U32 R2, RZ, RZ, RZ ;  /* 0x000000ffff028224 */ /* 0x000fe400078e00ff */
[----:B------:R-:W-:Y:S02]  /*61c0*/  @P0 IMAD.MOV.U32 R2, RZ, RZ, RZ ;  /* 0x000000ffff020224 */ /* 0x000fe400078e00ff */
[----:B------:R-:W-:Y:S01]  /*61d0*/  @P0 IMAD.MOV.U32 R3, RZ, RZ, R4 ;  /* 0x000000ffff030224 */ /* 0x000fe200078e0004 */
[----:B------:R-:W-:Y:S06]  /*61e0*/  BRA `(.L_x_65) ;  /* 0x0000000000147947 */ /* 0x000fec0003800000 */
.L_x_67:
[----:B------:R-:W-:Y:S01]  /*61f0*/  LOP3.LUT R3, R13, 0x80000, RZ, 0xfc, !PT ;  /* 0x000800000d037812 */ /* 0x000fe200078efcff */
[----:B------:R-:W-:Y:S01]  /*6200*/  IMAD.MOV.U32 R2, RZ, RZ, R12 ;  /* 0x000000ffff027224 */ /* 0x000fe200078e000c */
[----:B------:R-:W-:Y:S06]  /*6210*/  BRA `(.L_x_65) ;  /* 0x0000000000087947 */ /* 0x000fec0003800000 */
.L_x_66:
[----:B------:R-:W-:Y:S01]  /*6220*/  LOP3.LUT R3, R15, 0x80000, RZ, 0xfc, !PT ;  /* 0x000800000f037812 */ /* 0x000fe200078efcff */
[----:B------:R-:W-:-:S07]  /*6230*/  IMAD.MOV.U32 R2, RZ, RZ, R14 ;  /* 0x000000ffff027224 */ /* 0x000fce00078e000e */
.L_x_65:
[----:B------:R-:W-:Y:S05]  /*6240*/  BSYNC.RECONVERGENT B2 ;  /* 0x0000000000027941 */ /* 0x000fea0003800200 */
.L_x_63:
[----:B------:R-:W-:Y:S02]  /*6250*/  IMAD.MOV.U32 R4, RZ, RZ, R2 ;  /* 0x000000ffff047224 */ /* 0x000fe400078e0002 */
[----:B------:R-:W-:Y:S02]  /*6260*/  IMAD.MOV.U32 R5, RZ, RZ, R3 ;  /* 0x000000ffff057224 */ /* 0x000fe400078e0003 */
[----:B------:R-:W-:Y:S02]  /*6270*/  IMAD.MOV.U32 R2, RZ, RZ, R0 ;  /* 0x000000ffff027224 */ /* 0x000fe400078e0000 */
[----:B------:R-:W-:-:S04]  /*6280*/  IMAD.MOV.U32 R3, RZ, RZ, 0x0 ;  /* 0x00000000ff037424 */ /* 0x000fc800078e00ff */
[----:B------:R-:W-:Y:S05]  /*6290*/  RET.REL.NODEC R2 `(_Z12masterkernelPiPdS_PtPhS0_S_S0_S_S_S_S_S_S0_S_S0_ddd) ;  /* 0xffffff9c02587950 */ /* 0x000fea0003c3ffff */
        .weak           $__internal_1_$__cuda_sm20_dsqrt_rn_f64_mediumpath_v1
        .type           $__internal_1_$__cuda_sm20_dsqrt_rn_f64_mediumpath_v1,@function
        .size           $__internal_1_$__cuda_sm20_dsqrt_rn_f64_mediumpath_v1,($_Z12masterkernelPiPdS_PtPhS0_S_S0_S_S_S_S_S_S0_S_S0_ddd$__internal_accurate_pow - $__internal_1_$__cuda_sm20_dsqrt_rn_f64_mediumpath_v1)
$__internal_1_$__cuda_sm20_dsqrt_rn_f64_mediumpath_v1:
[----:B------:R-:W-:Y:S01]  /*62a0*/  ISETP.GE.U32.AND P0, PT, R16, -0x3400000, PT ;  /* 0xfcc000001000780c */ /* 0x000fe20003f06070 */
[----:B------:R-:W-:Y:S01]  /*62b0*/  BSSY.RECONVERGENT B2, `(.L_x_68) ;  /* 0x0000025000027945 */ /* 0x000fe20003800200 */
[----:B------:R-:W-:Y:S02]  /*62c0*/  IMAD.MOV.U32 R15, RZ, RZ, R5 ;  /* 0x000000ffff0f7224 */ /* 0x000fe400078e0005 */
[----:B------:R-:W-:-:S09]  /*62d0*/  IMAD.MOV.U32 R16, RZ, RZ, R0 ;  /* 0x000000ffff107224 */ /* 0x000fd200078e0000 */
[----:B------:R-:W-:Y:S05]  /*62e0*/  @!P0 BRA `(.L_x_69) ;  /* 0x0000000000208947 */ /* 0x000fea0003800000 */
[----:B------:R-:W-:-:S10]  /*62f0*/  DFMA.RM R12, R14, R16, R12 ;  /* 0x000000100e0c722b */ /* 0x000fd4000000400c */
[----:B------:R-:W-:-:S05]  /*6300*/  IADD3 R14, P0, PT, R12, 0x1, RZ ;  /* 0x000000010c0e7810 */ /* 0x000fca0007f1e0ff */
[----:B------:R-:W-:-:S06]  /*6310*/  IMAD.X R15, RZ, RZ, R13, P0 ;  /* 0x000000ffff0f7224 */ /* 0x000fcc00000e060d */
[----:B------:R-:W-:-:S08]  /*6320*/  DFMA.RP R8, -R12, R14, R8 ;  /* 0x0000000e0c08722b */ /* 0x000fd00000008108 */
[----:B------:R-:W-:-:S06]  /*6330*/  DSETP.GT.AND P0, PT, R8, RZ, PT ;  /* 0x000000ff0800722a */ /* 0x000fcc0003f04000 */
[----:B------:R-:W-:Y:S02]  /*6340*/  FSEL R12, R14, R12, P0 ;  /* 0x0000000c0e0c7208 */ /* 0x000fe40000000000 */
[----:B------:R-:W-:Y:S01]  /*6350*/  FSEL R13, R15, R13, P0 ;  /* 0x0000000d0f0d7208 */ /* 0x000fe20000000000 */
[----:B------:R-:W-:Y:S06]  /*6360*/  BRA `(.L_x_70) ;  /* 0x0000000000647947 */ /* 0x000fec0003800000 */
.L_x_69:
[----:B------:R-:W-:-:S14]  /*6370*/  DSETP.NE.AND P0, PT, R8, RZ, PT ;  /* 0x000000ff0800722a */ /* 0x000fdc0003f05000 */
[----:B------:R-:W-:Y:S05]  /*6380*/  @!P0 BRA `(.L_x_71) ;  /* 0x0000000000588947 */ /* 0x000fea0003800000 */
[----:B------:R-:W-:-:S13]  /*6390*/  ISETP.GE.AND P0, PT, R9, RZ, PT ;  /* 0x000000ff0900720c */ /* 0x000fda0003f06270 */
[----:B------:R-:W-:Y:S02]  /*63a0*/  @!P0 IMAD.MOV.U32 R12, RZ, RZ, 0x0 ;  /* 0x00000000ff0c8424 */ /* 0x000fe400078e00ff */
[----:B------:R-:W-:Y:S01]  /*63b0*/  @!P0 IMAD.MOV.U32 R13, RZ, RZ, -0x80000 ;  /* 0xfff80000ff0d8424 */ /* 0x000fe200078e00ff */
[----:B------:R-:W-:Y:S06]  /*63c0*/  @!P0 BRA `(.L_x_70) ;  /* 0x00000000004c8947 */ /* 0x000fec0003800000 */
[----:B------:R-:W-:-:S13]  /*63d0*/  ISETP.GT.AND P0, PT, R9, 0x7fefffff, PT ;  /* 0x7fefffff0900780c */ /* 0x000fda0003f04270 */
[----:B------:R-:W-:Y:S05]  /*63e0*/  @P0 BRA `(.L_x_71) ;  /* 0x0000000000400947 */ /* 0x000fea0003800000 */
[----:B------:R-:W-:Y:S01]  /*63f0*/  DMUL R8, R8, 8.11296384146066816958e+31 ;  /* 0x4690000008087828 */ /* 0x000fe20000000000 */
[----:B------:R-:W-:Y:S02]  /*6400*/  IMAD.MOV.U32 R12, RZ, RZ, RZ ;  /* 0x000000ffff0c7224 */ /* 0x000fe400078e00ff */
[----:B------:R-:W-:Y:S02]  /*6410*/  IMAD.MOV.U32 R16, RZ, RZ, 0x0 ;  /* 0x00000000ff107424 */ /* 0x000fe400078e00ff */
[----:B------:R-:W-:Y:S01]  /*6420*/  IMAD.MOV.U32 R17, RZ, RZ, 0x3fd80000 ;  /* 0x3fd80000ff117424 */ /* 0x000fe200078e00ff */
[----:B------:R-:W0:Y:S02]  /*6430*/  MUFU.RSQ64H R13, R9 ;  /* 0x00000009000d7308 */ /* 0x000e240000001c00 */
[----:B0-----:R-:W-:-:S08]  /*6440*/  DMUL R14, R12, R12 ;  /* 0x0000000c0c0e7228 */ /* 0x001fd00000000000 */
[----:B------:R-:W-:-:S08]  /*6450*/  DFMA R14, R8, -R14, 1 ;  /* 0x3ff00000080e742b */ /* 0x000fd0000000080e */
[----:B------:R-:W-:Y:S02]  /*6460*/  DFMA R16, R14, R16, 0.5 ;  /* 0x3fe000000e10742b */ /* 0x000fe40000000010 */
[----:B------:R-:W-:-:S08]  /*6470*/  DMUL R14, R12, R14 ;  /* 0x0000000e0c0e7228 */ /* 0x000fd00000000000 */
[----:B------:R-:W-:-:S08]  /*6480*/  DFMA R14, R16, R14, R12 ;  /* 0x0000000e100e722b */ /* 0x000fd0000000000c */
[----:B------:R-:W-:Y:S02]  /*6490*/  DMUL R12, R8, R14 ;  /* 0x0000000e080c7228 */ /* 0x000fe40000000000 */
[----:B------:R-:W-:-:S06]  /*64a0*/  VIADD R15, R15, 0xfff00000 ;  /* 0xfff000000f0f7836 */ /* 0x000fcc0000000000 */
[----:B------:R-:W-:-:S08]  /*64b0*/  DFMA R16, R12, -R12, R8 ;  /* 0x8000000c0c10722b */ /* 0x000fd00000000008 */
[----:B------:R-:W-:-:S10]  /*64c0*/  DFMA R12, R14, R16, R12 ;  /* 0x000000100e0c722b */ /* 0x000fd4000000000c */
[----:B------:R-:W-:Y:S01]  /*64d0*/  VIADD R13, R13, 0xfcb00000 ;  /* 0xfcb000000d0d7836 */ /* 0x000fe20000000000 */
[----:B------:R-:W-:Y:S06]  /*64e0*/  BRA `(.L_x_70) ;  /* 0x0000000000047947 */ /* 0x000fec0003800000 */
.L_x_71:
[----:B------:R-:W-:-:S11]  /*64f0*/  DADD R12, R8, R8 ;  /* 0x00000000080c7229 */ /* 0x000fd60000000008 */
.L_x_70:
[----:B------:R-:W-:Y:S05]  /*6500*/  BSYNC.RECONVERGENT B2 ;  /* 0x0000000000027941 */ /* 0x000fea0003800200 */
.L_x_68:
[----:B------:R-:W-:Y:S02]  /*6510*/  IMAD.MOV.U32 R5, RZ, RZ, 0x0 ;  /* 0x00000000ff057424 */ /* 0x000fe400078e00ff */
[----:B------:R-:W-:Y:S02]  /*6520*/  IMAD.MOV.U32 R8, RZ, RZ, R12 ;  /* 0x000000ffff087224 */ /* 0x000fe400078e000c */
[----:B------:R-:W-:Y:S01]  /*6530*/  IMAD.MOV.U32 R9, RZ, RZ, R13 ;  /* 0x000000ffff097224 */ /* 0x000fe200078e000d */
[----:B------:R-:W-:Y:S06]  /*6540*/  RET.REL.NODEC R4 `(_Z12masterkernelPiPdS_PtPhS0_S_S0_S_S_S_S_S_S0_S_S0_ddd) ;  /* 0xffffff9804ac7950 */ /* 0x000fec0003c3ffff */
        .type           $_Z12masterkernelPiPdS_PtPhS0_S_S0_S_S_S_S_S_S0_S_S0_ddd$__internal_accurate_pow,@function
        .size           $_Z12masterkernelPiPdS_PtPhS0_S_S0_S_S_S_S_S_S0_S_S0_ddd$__internal_accurate_pow,($_Z12masterkernelPiPdS_PtPhS0_S_S0_S_S_S_S_S_S0_S_S0_ddd$__internal_trig_reduction_slowpathd - $_Z12masterkernelPiPdS_PtPhS0_S_S0_S_S_S_S_S_S0_S_S0_ddd$__internal_accurate_pow)
$_Z12masterkernelPiPdS_PtPhS0_S_S0_S_S_S_S_S_S0_S_S0_ddd$__internal_accurate_pow:
[----:B------:R-:W-:Y:S01]  /*6550*/  ISETP.GT.U32.AND P0, PT, R28, 0xfffff, PT ;  /* 0x000fffff1c00780c */ /* 0x000fe20003f04070 */
[--C-:B------:R-:W-:Y:S01]  /*6560*/  IMAD.MOV.U32 R9, RZ, RZ, R28.reuse ;  /* 0x000000ffff097224 */ /* 0x100fe200078e001c */
[----:B------:R-:W-:Y:S01]  /*6570*/  UMOV UR4, 0x7d2cafe2 ;  /* 0x7d2cafe200047882 */ /* 0x000fe20000000000 */
[----:B------:R-:W-:Y:S01]  /*6580*/  IMAD.MOV.U32 R12, RZ, RZ, RZ ;  /* 0x000000ffff0c7224 */ /* 0x000fe200078e00ff */
[----:B------:R-:W-:Y:S01]  /*6590*/  UMOV UR5, 0x3eb0f5ff ;  /* 0x3eb0f5ff00057882 */ /* 0x000fe20000000000 */
[----:B------:R-:W-:Y:S01]  /*65a0*/  SHF.R.U32.HI R28, RZ, 0x14, R28 ;  /* 0x00000014ff1c7819 */ /* 0x000fe2000001161c */
[----:B------:R-:W-:Y:S01]  /*65b0*/  UMOV UR6, 0x3b39803f ;  /* 0x3b39803f00067882 */ /* 0x000fe20000000000 */
[----:B------:R-:W-:-:S06]  /*65c0*/  UMOV UR7, 0x3c7abc9e ;  /* 0x3c7abc9e00077882 */ /* 0x000fcc0000000000 */
[----:B------:R-:W-:-:S10]  /*65d0*/  @!P0 DMUL R26, R8, 1.80143985094819840000e+16 ;  /* 0x43500000081a8828 */ /* 0x000fd40000000000 */
[----:B------:R-:W-:Y:S01]  /*65e0*/  @!P0 IMAD.MOV.U32 R9, RZ, RZ, R27 ;  /* 0x000000ffff098224 */ /* 0x000fe200078e001b */
[----:B------:R-:W-:Y:S01]  /*65f0*/  @!P0 LEA.HI R28, R27, 0xffffffca, RZ, 0xc ;  /* 0xffffffca1b1c8811 */ /* 0x000fe200078f60ff */
[----:B------:R-:W-:-:S03]  /*6600*/  @!P0 IMAD.MOV.U32 R8, RZ, RZ, R26 ;  /* 0x000000ffff088224 */ /* 0x000fc600078e001a */
[----:B------:R-:W-:Y:S01]  /*6610*/  LOP3.LUT R9, R9, 0x800fffff, RZ, 0xc0, !PT ;  /* 0x800fffff09097812 */ /* 0x000fe200078ec0ff */
[----:B------:R-:W-:-:S03]  /*6620*/  IMAD.MOV.U32 R16, RZ, RZ, R8 ;  /* 0x000000ffff107224 */ /* 0x000fc600078e0008 */
[----:B------:R-:W-:-:S04]  /*6630*/  LOP3.LUT R9, R9, 0x3ff00000, RZ, 0xfc, !PT ;  /* 0x3ff0000009097812 */ /* 0x000fc800078efcff */
[----:B------:R-:W-:Y:S01]  /*6640*/  ISETP.GE.U32.AND P1, PT, R9, 0x3ff6a09f, PT ;  /* 0x3ff6a09f0900780c */ /* 0x000fe20003f26070 */
[----:B------:R-:W-:-:S12]  /*6650*/  IMAD.MOV.U32 R17, RZ, RZ, R9 ;  /* 0x000000ffff117224 */ /* 0x000fd800078e0009 */
[----:B------:R-:W-:-:S04]  /*6660*/  @P1 VIADD R8, R17, 0xfff00000 ;  /* 0xfff0000011081836 */ /* 0x000fc80000000000 */
[----:B------:R-:W-:-:S06]  /*6670*/  @P1 IMAD.MOV.U32 R17, RZ, RZ, R8 ;  /* 0x000000ffff111224 */ /* 0x000fcc00078e0008 */
[C---:B------:R-:W-:Y:S02]  /*6680*/  DADD R8, R16.reuse, 1 ;  /* 0x3ff0000010087429 */ /* 0x040fe40000000000 */
[----:B------:R-:W-:-:S04]  /*6690*/  DADD R16, R16, -1 ;  /* 0xbff0000010107429 */ /* 0x000fc80000000000 */
[----:B------:R-:W0:Y:S02]  /*66a0*/  MUFU.RCP64H R13, R9 ;  /* 0x00000009000d7308 */ /* 0x000e240000001800 */
[----:B0-----:R-:W-:-:S08]  /*66b0*/  DFMA R8, -R8, R12, 1 ;  /* 0x3ff000000808742b */ /* 0x001fd0000000010c */
[----:B------:R-:W-:-:S08]  /*66c0*/  DFMA R8, R8, R8, R8 ;  /* 0x000000080808722b */ /* 0x000fd00000000008 */
[----:B------:R-:W-:Y:S01]  /*66d0*/  DFMA R8, R12, R8, R12 ;  /* 0x000000080c08722b */ /* 0x000fe2000000000c */
[----:B------:R-:W-:Y:S02]  /*66e0*/  IMAD.MOV.U32 R12, RZ, RZ, 0x41ad3b5a ;  /* 0x41ad3b5aff0c7424 */ /* 0x000fe400078e00ff */
[----:B------:R-:W-:-:S05]  /*66f0*/  IMAD.MOV.U32 R13, RZ, RZ, 0x3ed0f5d2 ;  /* 0x3ed0f5d2ff0d7424 */ /* 0x000fca00078e00ff */
[----:B------:R-:W-:-:S08]  /*6700*/  DMUL R14, R16, R8 ;  /* 0x00000008100e7228 */ /* 0x000fd00000000000 */
[----:B------:R-:W-:-:S08]  /*6710*/  DFMA R14, R16, R8, R14 ;  /* 0x00000008100e722b */ /* 0x000fd0000000000e */
[----:B------:R-:W-:-:S08]  /*6720*/  DMUL R20, R14, R14 ;  /* 0x0000000e0e147228 */ /* 0x000fd00000000000 */
[----:B------:R-:W-:Y:S01]  /*6730*/  DFMA R12, R20, UR4, R12 ;  /* 0x00000004140c7c2b */ /* 0x000fe2000800000c */
[----:B------:R-:W-:Y:S01]  /*6740*/  UMOV UR4, 0x75488a3f ;  /* 0x75488a3f00047882 */ /* 0x000fe20000000000 */
[----:B------:R-:W-:-:S06]  /*6750*/  UMOV UR5, 0x3ef3b20a ;  /* 0x3ef3b20a00057882 */ /* 0x000fcc0000000000 */
[----:B------:R-:W-:Y:S01]  /*6760*/  DFMA R18, R20, R12, UR4 ;  /* 0x0000000414127e2b */ /* 0x000fe2000800000c */
[----:B------:R-:W-:Y:S01]  /*6770*/  UMOV UR4, 0xe4faecd5 ;  /* 0xe4faecd500047882 */ /* 0x000fe20000000000 */
[----:B------:R-:W-:Y:S01]  /*6780*/  UMOV UR5, 0x3f1745cd ;  /* 0x3f1745cd00057882 */ /* 0x000fe20000000000 */
[----:B------:R-:W-:-:S05]  /*6790*/  DADD R12, R16, -R14 ;  /* 0x00000000100c7229 */ /* 0x000fca000000080e */
[----:B------:R-:W-:Y:S01]  /*67a0*/  DFMA R18, R20, R18, UR4 ;  /* 0x0000000414127e2b */ /* 0x000fe20008000012 */
[----:B------:R-:W-:Y:S01]  /*67b0*/  UMOV UR4, 0x258a578b ;  /* 0x258a578b00047882 */ /* 0x000fe20000000000 */
[----:B------:R-:W-:Y:S01]  /*67c0*/  UMOV UR5, 0x3f3c71c7 ;  /* 0x3f3c71c700057882 */ /* 0x000fe20000000000 */
[----:B------:R-:W-:-:S05]  /*67d0*/  DADD R12, R12, R12 ;  /* 0x000000000c0c7229 */ /* 0x000fca000000000c */
[----:B------:R-:W-:Y:S01]  /*67e0*/  DFMA R18, R20, R18, UR4 ;  /* 0x0000000414127e2b */ /* 0x000fe20008000012 */
[----:B------:R-:W-:Y:S01]  /*67f0*/  UMOV UR4, 0x9242b910 ;  /* 0x9242b91000047882 */ /* 0x000fe20000000000 */
[----:B------:R-:W-:Y:S01]  /*6800*/  UMOV UR5, 0x3f624924 ;  /* 0x3f62492400057882 */ /* 0x000fe20000000000 */
[----:B------:R-:W-:-:S05]  /*6810*/  DFMA R12, R16, -R14, R12 ;  /* 0x8000000e100c722b */ /* 0x000fca000000000c */
[----:B------:R-:W-:Y:S01]  /*6820*/  DFMA R18, R20, R18, UR4 ;  /* 0x0000000414127e2b */ /* 0x000fe20008000012 */
[----:B------:R-:W-:Y:S01]  /*6830*/  UMOV UR4, 0x99999dfb ;  /* 0x99999dfb00047882 */ /* 0x000fe20000000000 */
[----:B------:R-:W-:Y:S01]  /*6840*/  UMOV UR5, 0x3f899999 ;  /* 0x3f89999900057882 */ /* 0x000fe20000000000 */
[----:B------:R-:W-:-:S05]  /*6850*/  DMUL R12, R8, R12 ;  /* 0x0000000c080c7228 */ /* 0x000fca0000000000 */
[----:B------:R-:W-:Y:S01]  /*6860*/  DFMA R18, R20, R18, UR4 ;  /* 0x0000000414127e2b */ /* 0x000fe20008000012 */
[----:B------:R-:W-:Y:S01]  /*6870*/  UMOV UR4, 0x55555555 ;  /* 0x5555555500047882 */ /* 0x000fe20000000000 */
[----:B------:R-:W-:-:S06]  /*6880*/  UMOV UR5, 0x3fb55555 ;  /* 0x3fb5555500057882 */ /* 0x000fcc0000000000 */
[----:B------:R-:W-:-:S08]  /*6890*/  DFMA R16, R20, R18, UR4 ;  /* 0x0000000414107e2b */ /* 0x000fd00008000012 */
[----:B------:R-:W-:Y:S01]  /*68a0*/  DADD R8, -R16, UR4 ;  /* 0x0000000410087e29 */ /* 0x000fe20008000100 */
[----:B------:R-:W-:Y:S01]  /*68b0*/  UMOV UR4, 0xb9e7b0 ;  /* 0x00b9e7b000047882 */ /* 0x000fe20000000000 */
[----:B------:R-:W-:-:S06]  /*68c0*/  UMOV UR5, 0x3c46a4cb ;  /* 0x3c46a4cb00057882 */ /* 0x000fcc0000000000 */
[----:B------:R-:W-:Y:S02]  /*68d0*/  DFMA R8, R20, R18, R8 ;  /* 0x000000121408722b */ /* 0x000fe40000000008 */
[----:B------:R-:W-:Y:S01]  /*68e0*/  DMUL R18, R14, R14 ;  /* 0x0000000e0e127228 */ /* 0x000fe20000000000 */
[----:B------:R-:W-:Y:S02]  /*68f0*/  VIADD R21, R13, 0x100000 ;  /* 0x001000000d157836 */ /* 0x000fe40000000000 */
[----:B------:R-:W-:-:S03]  /*6900*/  IMAD.MOV.U32 R20, RZ, RZ, R12 ;  /* 0x000000ffff147224 */ /* 0x000fc600078e000c */
[----:B------:R-:W-:Y:S01]  /*6910*/  DADD R8, R8, -UR4 ;  /* 0x8000000408087e29 */ /* 0x000fe20008000000 */
[----:B------:R-:W-:Y:S01]  /*6920*/  UMOV UR4, 0x80000000 ;  /* 0x8000000000047882 */ /* 0x000fe20000000000 */
[----:B------:R-:W-:Y:S01]  /*6930*/  DFMA R22, R14, R14, -R18 ;  /* 0x0000000e0e16722b */ /* 0x000fe20000000812 */
[----:B------:R-:W-:-:S07]  /*6940*/  UMOV UR5, 0x43300000 ;  /* 0x4330000000057882 */ /* 0x000fce0000000000 */
[C---:B------:R-:W-:Y:S02]  /*6950*/  DFMA R20, R14.reuse, R20, R22 ;  /* 0x000000140e14722b */ /* 0x040fe40000000016 */
[----:B------:R-:W-:-:S08]  /*6960*/  DMUL R22, R14, R18 ;  /* 0x000000120e167228 */ /* 0x000fd00000000000 */
[----:B------:R-:W-:-:S08]  /*6970*/  DFMA R26, R14, R18, -R22 ;  /* 0x000000120e1a722b */ /* 0x000fd00000000816 */
[----:B------:R-:W-:Y:S02]  /*6980*/  DFMA R26, R12, R18, R26 ;  /* 0x000000120c1a722b */ /* 0x000fe4000000001a */
[----:B------:R-:W-:-:S06]  /*6990*/  DADD R18, R16, R8 ;  /* 0x0000000010127229 */ /* 0x000fcc0000000008 */
[----:B------:R-:W-:Y:S02]  /*69a0*/  DFMA R20, R14, R20, R26 ;  /* 0x000000140e14722b */ /* 0x000fe4000000001a */
[----:B------:R-:W-:Y:S02]  /*69b0*/  DADD R26, R16, -R18 ;  /* 0x00000000101a7229 */ /* 0x000fe40000000812 */
[----:B------:R-:W-:-:S06]  /*69c0*/  DMUL R16, R18, R22 ;  /* 0x0000001612107228 */ /* 0x000fcc0000000000 */
[----:B------:R-:W-:Y:S02]  /*69d0*/  DADD R26, R8, R26 ;  /* 0x00000000081a7229 */ /* 0x000fe4000000001a */
[----:B------:R-:W-:-:S08]  /*69e0*/  DFMA R8, R18, R22, -R16 ;  /* 0x000000161208722b */ /* 0x000fd00000000810 */
[----:B------:R-:W-:-:S08]  /*69f0*/  DFMA R8, R18, R20, R8 ;  /* 0x000000141208722b */ /* 0x000fd00000000008 */
[----:B------:R-:W-:-:S08]  /*6a00*/  DFMA R26, R26, R22, R8 ;  /* 0x000000161a1a722b */ /* 0x000fd00000000008 */
[----:B------:R-:W-:-:S08]  /*6a10*/  DADD R8, R16, R26 ;  /* 0x0000000010087229 */ /* 0x000fd0000000001a */
[--C-:B------:R-:W-:Y:S02]  /*6a20*/  DADD R18, R14, R8.reuse ;  /* 0x000000000e127229 */ /* 0x100fe40000000008 */
[----:B------:R-:W-:-:S06]  /*6a30*/  DADD R16, R16, -R8 ;  /* 0x0000000010107229 */ /* 0x000fcc0000000808 */
[----:B------:R-:W-:Y:S02]  /*6a40*/  DADD R14, R14, -R18 ;  /* 0x000000000e0e7229 */ /* 0x000fe40000000812 */
[----:B------:R-:W-:-:S06]  /*6a50*/  DADD R16, R26, R16 ;  /* 0x000000001a107229 */ /* 0x000fcc0000000010 */
[----:B------:R-:W-:Y:S01]  /*6a60*/  DADD R14, R8, R14 ;  /* 0x00000000080e7229 */ /* 0x000fe2000000000e */
[C---:B------:R-:W-:Y:S02]  /*6a70*/  VIADD R8, R28.reuse, 0xfffffc01 ;  /* 0xfffffc011c087836 */ /* 0x040fe40000000000 */
[----:B------:R-:W-:Y:S02]  /*6a80*/  @P1 VIADD R8, R28, 0xfffffc02 ;  /* 0xfffffc021c081836 */ /* 0x000fe40000000000 */
[----:B------:R-:W-:-:S03]  /*6a90*/  IMAD.MOV.U32 R9, RZ, RZ, 0x43300000 ;  /* 0x43300000ff097424 */ /* 0x000fc600078e00ff */
[----:B------:R-:W-:Y:S01]  /*6aa0*/  DADD R16, R16, R14 ;  /* 0x0000000010107229 */ /* 0x000fe2000000000e */
[----:B------:R-:W-:-:S06]  /*6ab0*/  LOP3.LUT R8, R8, 0x80000000, RZ, 0x3c, !PT ;  /* 0x8000000008087812 */ /* 0x000fcc00078e3cff */
[----:B------:R-:W-:Y:S01]  /*6ac0*/  DADD R14, R8, -UR4 ;  /* 0x80000004080e7e29 */ /* 0x000fe20008000000 */
[----:B------:R-:W-:Y:S01]  /*6ad0*/  UMOV UR4, 0xfefa39ef ;  /* 0xfefa39ef00047882 */ /* 0x000fe20000000000 */
[----:B------:R-:W-:Y:S01]  /*6ae0*/  DADD R12, R12, R16 ;  /* 0x000000000c0c7229 */ /* 0x000fe20000000010 */
[----:B------:R-:W-:-:S07]  /*6af0*/  UMOV UR5, 0x3fe62e42 ;  /* 0x3fe62e4200057882 */ /* 0x000fce0000000000 */
[----:B------:R-:W-:-:S08]  /*6b00*/  DADD R16, R18, R12 ;  /* 0x0000000012107229 */ /* 0x000fd0000000000c */
[--C-:B------:R-:W-:Y:S02]  /*6b10*/  DFMA R8, R14, UR4, R16.reuse ;  /* 0x000000040e087c2b */ /* 0x100fe40008000010 */
[----:B------:R-:W-:-:S06]  /*6b20*/  DADD R20, R18, -R16 ;  /* 0x0000000012147229 */ /* 0x000fcc0000000810 */
[----:B------:R-:W-:Y:S02]  /*6b30*/  DFMA R18, R14, -UR4, R8 ;  /* 0x800000040e127c2b */ /* 0x000fe40008000008 */
[----:B------:R-:W-:-:S06]  /*6b40*/  DADD R20, R12, R20 ;  /* 0x000000000c147229 */ /* 0x000fcc0000000014 */
[----:B------:R-:W-:-:S08]  /*6b50*/  DADD R18, -R16, R18 ;  /* 0x0000000010127229 */ /* 0x000fd00000000112 */
[----:B------:R-:W-:Y:S01]  /*6b60*/  DADD R16, R20, -R18 ;  /* 0x0000000014107229 */ /* 0x000fe20000000812 */
[----:B------:R-:W-:Y:S02]  /*6b70*/  IMAD.MOV.U32 R18, RZ, RZ, 0x652b82fe ;  /* 0x652b82feff127424 */ /* 0x000fe400078e00ff */
[----:B------:R-:W-:-:S05]  /*6b80*/  IMAD.MOV.U32 R19, RZ, RZ, 0x3ff71547 ;  /* 0x3ff71547ff137424 */ /* 0x000fca00078e00ff */
[----:B------:R-:W-:-:S08]  /*6b90*/  DFMA R16, R14, UR6, R16 ;  /* 0x000000060e107c2b */ /* 0x000fd00008000010 */
[----:B------:R-:W-:-:S08]  /*6ba0*/  DADD R14, R8, R16 ;  /* 0x00000000080e7229 */ /* 0x000fd00000000010 */
[----:B------:R-:W-:Y:S02]  /*6bb0*/  DADD R8, R8, -R14 ;  /* 0x0000000008087229 */ /* 0x000fe4000000080e */
[----:B------:R-:W-:-:S06]  /*6bc0*/  DMUL R12, R14, 2 ;  /* 0x400000000e0c7828 */ /* 0x000fcc0000000000 */
[----:B------:R-:W-:Y:S02]  /*6bd0*/  DADD R8, R16, R8 ;  /* 0x0000000010087229 */ /* 0x000fe40000000008 */
[----:B------:R-:W-:-:S08]  /*6be0*/  DFMA R14, R14, 2, -R12 ;  /* 0x400000000e0e782b */ /* 0x000fd0000000080c */
[----:B------:R-:W-:-:S08]  /*6bf0*/  DFMA R14, R8, 2, R14 ;  /* 0x40000000080e782b */ /* 0x000fd0000000000e */
[----:B------:R-:W-:-:S08]  /*6c00*/  DADD R20, R12, R14 ;  /* 0x000000000c147229 */ /* 0x000fd0000000000e */
[----:B------:R-:W-:Y:S02]  /*6c10*/  DFMA R18, R20, R18, 6.75539944105574400000e+15 ;  /* 0x433800001412742b */ /* 0x000fe40000000012 */
[----:B------:R-:W-:Y:S01]  /*6c20*/  FSETP.GEU.AND P0, PT, |R21|, 4.1917929649353027344, PT ;  /* 0x4086232b1500780b */ /* 0x000fe20003f0e200 */
[----:B------:R-:W-:-:S05]  /*6c30*/  DADD R12, R12, -R20 ;  /* 0x000000000c0c7229 */ /* 0x000fca0000000814 */
[----:B------:R-:W-:-:S03]  /*6c40*/  DADD R8, R18, -6.75539944105574400000e+15 ;  /* 0xc338000012087429 */ /* 0x000fc60000000000 */
[----:B------:R-:W-:-:S05]  /*6c50*/  DADD R14, R14, R12 ;  /* 0x000000000e0e7229 */ /* 0x000fca000000000c */
[----:B------:R-:W-:Y:S01]  /*6c60*/  DFMA R16, R8, -UR4, R20 ;  /* 0x8000000408107c2b */ /* 0x000fe20008000014 */
[----:B------:R-:W-:Y:S01]  /*6c70*/  UMOV UR4, 0x3b39803f ;  /* 0x3b39803f00047882 */ /* 0x000fe20000000000 */
[----:B------:R-:W-:-:S06]  /*6c80*/  UMOV UR5, 0x3c7abc9e ;  /* 0x3c7abc9e00057882 */ /* 0x000fcc0000000000 */
[----:B------:R-:W-:Y:S01]  /*6c90*/  DFMA R16, R8, -UR4, R16 ;  /* 0x8000000408107c2b */ /* 0x000fe20008000010 */
[----:B------:R-:W-:Y:S01]  /*6ca0*/  UMOV UR4, 0x69ce2bdf ;  /* 0x69ce2bdf00047882 */ /* 0x000fe20000000000 */
[----:B------:R-:W-:Y:S01]  /*6cb0*/  IMAD.MOV.U32 R8, RZ, RZ, -0x35dec16 ;  /* 0xfca213eaff087424 */ /* 0x000fe200078e00ff */
[----:B------:R-:W-:Y:S01]  /*6cc0*/  UMOV UR5, 0x3e5ade15 ;  /* 0x3e5ade1500057882 */ /* 0x000fe20000000000 */
[----:B------:R-:W-:-:S06]  /*6cd0*/  IMAD.MOV.U32 R9, RZ, RZ, 0x3e928af3 ;  /* 0x3e928af3ff097424 */ /* 0x000fcc00078e00ff */
[----:B------:R-:W-:Y:S01]  /*6ce0*/  DFMA R8, R16, UR4, R8 ;  /* 0x0000000410087c2b */ /* 0x000fe20008000008 */
        /* <DEDUP_REMOVED lines=24> */
[----:B------:R-:W-:-:S08]  /*6e70*/  DFMA R8, R16, R8, 1 ;  /* 0x3ff000001008742b */ /* 0x000fd00000000008 */
[----:B------:R-:W-:-:S10]  /*6e80*/  DFMA R8, R16, R8, 1 ;  /* 0x3ff000001008742b */ /* 0x000fd40000000008 */
[----:B------:R-:W-:Y:S02]  /*6e90*/  IMAD R17, R18, 0x100000, R9 ;  /* 0x0010000012117824 */ /* 0x000fe400078e0209 */
[----:B------:R-:W-:Y:S01]  /*6ea0*/  IMAD.MOV.U32 R16, RZ, RZ, R8 ;  /* 0x000000ffff107224 */ /* 0x000fe200078e0008 */
[----:B------:R-:W-:Y:S06]  /*6eb0*/  @!P0 BRA `(.L_x_72) ;  /* 0x0000000000308947 */ /* 0x000fec0003800000 */
[----:B------:R-:W-:Y:S01]  /*6ec0*/  FSETP.GEU.AND P1, PT, |R21|, 4.2275390625, PT ;  /* 0x408748001500780b */ /* 0x000fe20003f2e200 */
[C---:B------:R-:W-:Y:S02]  /*6ed0*/  DADD R16, R20.reuse, +INF ;  /* 0x7ff0000014107429 */ /* 0x040fe40000000000 */
[----:B------:R-:W-:-:S08]  /*6ee0*/  DSETP.GEU.AND P0, PT, R20, RZ, PT ;  /* 0x000000ff1400722a */ /* 0x000fd00003f0e000 */
[----:B------:R-:W-:Y:S02]  /*6ef0*/  FSEL R16, R16, RZ, P0 ;  /* 0x000000ff10107208 */ /* 0x000fe40000000000 */
[----:B------:R-:W-:Y:S02]  /*6f00*/  @!P1 LEA.HI R12, R18, R18, RZ, 0x1 ;  /* 0x00000012120c9211 */ /* 0x000fe400078f08ff */
[----:B------:R-:W-:Y:S02]  /*6f10*/  FSEL R17, R17, RZ, P0 ;  /* 0x000000ff11117208 */ /* 0x000fe40000000000 */
[----:B------:R-:W-:-:S05]  /*6f20*/  @!P1 SHF.R.S32.HI R12, RZ, 0x1, R12 ;  /* 0x00000001ff0c9819 */ /* 0x000fca000001140c */
[----:B------:R-:W-:Y:S02]  /*6f30*/  @!P1 IMAD.IADD R13, R18, 0x1, -R12 ;  /* 0x00000001120d9824 */ /* 0x000fe400078e0a0c */
[----:B------:R-:W-:Y:S02]  /*6f40*/  @!P1 IMAD R9, R12, 0x100000, R9 ;  /* 0x001000000c099824 */ /* 0x000fe400078e0209 */
[----:B------:R-:W-:Y:S01]  /*6f50*/  @!P1 IMAD.MOV.U32 R12, RZ, RZ, RZ ;  /* 0x000000ffff0c9224 */ /* 0x000fe200078e00ff */
[----:B------:R-:W-:-:S06]  /*6f60*/  @!P1 LEA R13, R13, 0x3ff00000, 0x14 ;  /* 0x3ff000000d0d9811 */ /* 0x000fcc00078ea0ff */
[----:B------:R-:W-:-:S11]  /*6f70*/  @!P1 DMUL R16, R8, R12 ;  /* 0x0000000c08109228 */ /* 0x000fd60000000000 */
.L_x_72:
[----:B------:R-:W-:Y:S01]  /*6f80*/  DFMA R14, R14, R16, R16 ;  /* 0x000000100e0e722b */ /* 0x000fe20000000010 */
[----:B------:R-:W-:Y:S01]  /*6f90*/  IMAD.MOV.U32 R12, RZ, RZ, R0 ;  /* 0x000000ffff0c7224 */ /* 0x000fe200078e0000 */
[----:B------:R-:W-:Y:S01]  /*6fa0*/  DSETP.NEU.AND P0, PT, |R16|, +INF , PT ;  /* 0x7ff000001000742a */ /* 0x000fe20003f0d200 */
[----:B------:R-:W-:-:S07]  /*6fb0*/  IMAD.MOV.U32 R13, RZ, RZ, 0x0 ;  /* 0x00000000ff0d7424 */ /* 0x000fce00078e00ff */
[----:B------:R-:W-:Y:S02]  /*6fc0*/  FSEL R8, R16, R14, !P0 ;  /* 0x0000000e10087208 */ /* 0x000fe40004000000 */
[----:B------:R-:W-:Y:S01]  /*6fd0*/  FSEL R9, R17, R15, !P0 ;  /* 0x0000000f11097208 */ /* 0x000fe20004000000 */
[----:B------:R-:W-:Y:S06]  /*6fe0*/  RET.REL.NODEC R12 `(_Z12masterkernelPiPdS_PtPhS0_S_S0_S_S_S_S_S_S0_S_S0_ddd) ;  /* 0xffffff900c047950 */ /* 0x000fec0003c3ffff */
        .type           $_Z12masterkernelPiPdS_PtPhS0_S_S0_S_S_S_S_S_S0_S_S0_ddd$__internal_trig_reduction_slowpathd,@function
        .size           $_Z12masterkernelPiPdS_PtPhS0_S_S0_S_S_S_S_S_S0_S_S0_ddd$__internal_trig_reduction_slowpathd,(.L_x_100 - $_Z12masterkernelPiPdS_PtPhS0_S_S0_S_S_S_S_S_S0_S_S0_ddd$__internal_trig_reduction_slowpathd)
$_Z12masterkernelPiPdS_PtPhS0_S_S0_S_S_S_S_S_S0_S_S0_ddd$__internal_trig_reduction_slowpathd:
[--C-:B------:R-:W-:Y:S01]  /*6ff0*/  SHF.R.U32.HI R21, RZ, 0x14, R20.reuse ;  /* 0x00000014ff157819 */ /* 0x100fe20000011614 */
[----:B------:R-:W-:Y:S02]  /*7000*/  IMAD.MOV.U32 R4, RZ, RZ, R20 ;  /* 0x000000ffff047224 */ /* 0x000fe400078e0014 */
[----:B------:R-:W-:Y:S01]  /*7010*/  IMAD.MOV.U32 R12, RZ, RZ, RZ ;  /* 0x000000ffff0c7224 */ /* 0x000fe200078e00ff */
[----:B------:R-:W-:-:S04]  /*7020*/  LOP3.LUT R3, R21, 0x7ff, RZ, 0xc0, !PT ;  /* 0x000007ff15037812 */ /* 0x000fc800078ec0ff */
[----:B------:R-:W-:-:S13]  /*7030*/  ISETP.NE.AND P0, PT, R3, 0x7ff, PT ;  /* 0x000007ff0300780c */ /* 0x000fda0003f05270 */
[----:B------:R-:W-:Y:S05]  /*7040*/  @!P0 BRA `(.L_x_73) ;  /* 0x0000000800588947 */ /* 0x000fea0003800000 */
[----:B------:R-:W-:Y:S01]  /*7050*/  VIADD R3, R3, 0xfffffc00 ;  /* 0xfffffc0003037836 */ /* 0x000fe20000000000 */
[----:B------:R-:W-:Y:S01]  /*7060*/  BSSY.RECONVERGENT B3, `(.L_x_74) ;  /* 0x0000033000037945 */ /* 0x000fe20003800200 */
[----:B------:R-:W-:-:S03]  /*7070*/  CS2R R12, SRZ ;  /* 0x00000000000c7805 */ /* 0x000fc6000001ff00 */
[----:B------:R-:W-:Y:S02]  /*7080*/  SHF.R.U32.HI R0, RZ, 0x6, R3 ;  /* 0x00000006ff007819 */ /* 0x000fe40000011603 */
[----:B------:R-:W-:Y:S02]  /*7090*/  ISETP.GE.U32.AND P0, PT, R3, 0x80, PT ;  /* 0x000000800300780c */ /* 0x000fe40003f06070 */
[C---:B------:R-:W-:Y:S02]  /*70a0*/  IADD3 R3, PT, PT, -R0.reuse, 0x13, RZ ;  /* 0x0000001300037810 */ /* 0x040fe40007ffe1ff */
[----:B------:R-:W-:Y:S02]  /*70b0*/  IADD3 R5, PT, PT, -R0, 0xf, RZ ;  /* 0x0000000f00057810 */ /* 0x000fe40007ffe1ff */
[----:B------:R-:W-:-:S04]  /*70c0*/  SEL R3, R3, 0x12, P0 ;  /* 0x0000001203037807 */ /* 0x000fc80000000000 */
[----:B------:R-:W-:-:S13]  /*70d0*/  ISETP.GE.AND P0, PT, R5, R3, PT ;  /* 0x000000030500720c */ /* 0x000fda0003f06270 */
[----:B------:R-:W-:Y:S05]  /*70e0*/  @P0 BRA `(.L_x_75) ;  /* 0x0000000000a80947 */ /* 0x000fea0003800000 */
[----:B------:R-:W0:Y:S01]  /*70f0*/  LDC.64 R22, c[0x0][0x358] ;  /* 0x0000d600ff167b82 */ /* 0x000e220000000a00 */
[C---:B------:R-:W-:Y:S01]  /*7100*/  SHF.L.U64.HI R4, R2.reuse, 0xb, R4 ;  /* 0x0000000b02047819 */ /* 0x040fe20000010204 */
[----:B------:R-:W-:Y:S01]  /*7110*/  BSSY.RECONVERGENT B4, `(.L_x_76) ;  /* 0x0000026000047945 */ /* 0x000fe20003800200 */
[----:B------:R-:W-:Y:S01]  /*7120*/  IMAD.SHL.U32 R2, R2, 0x800, RZ ;  /* 0x0000080002027824 */ /* 0x000fe200078e00ff */
[----:B------:R-:W-:Y:S01]  /*7130*/  IADD3 R17, PT, PT, RZ, -R0, -R3 ;  /* 0x80000000ff117210 */ /* 0x000fe20007ffe803 */
[----:B------:R-:W-:Y:S01]  /*7140*/  IMAD.MOV.U32 R15, RZ, RZ, R5 ;  /* 0x000000ffff0f7224 */ /* 0x000fe200078e0005 */
[----:B------:R-:W-:Y:S01]  /*7150*/  CS2R R12, SRZ ;  /* 0x00000000000c7805 */ /* 0x000fe2000001ff00 */
[----:B------:R-:W-:Y:S01]  /*7160*/  IMAD.MOV.U32 R16, RZ, RZ, RZ ;  /* 0x000000ffff107224 */ /* 0x000fe200078e00ff */
[----:B------:R-:W-:-:S07]  /*7170*/  LOP3.LUT R4, R4, 0x80000000, RZ, 0xfc, !PT ;  /* 0x8000000004047812 */ /* 0x000fce00078efcff */
.L_x_77:
[----:B------:R-:W1:Y:S01]  /*7180*/  LDC.64 R28, c[0x4][RZ] ;  /* 0x01000000ff1c7b82 */ /* 0x000e620000000a00 */
[----:B0-----:R-:W-:Y:S02]  /*7190*/  R2UR UR4, R22 ;  /* 0x00000000160472ca */ /* 0x001fe400000e0000 */
[----:B------:R-:W-:Y:S01]  /*71a0*/  R2UR UR5, R23 ;  /* 0x00000000170572ca */ /* 0x000fe200000e0000 */
[----:B-1----:R-:W-:-:S12]  /*71b0*/  IMAD.WIDE R28, R15, 0x8, R28 ;  /* 0x000000080f1c7825 */ /* 0x002fd800078e021c */
[----:B------:R-:W2:Y:S01]  /*71c0*/  LDG.E.64.CONSTANT R28, desc[UR4][R28.64] ;  /* 0x000000041c1c7981 */ /* 0x000ea2000c1e9b00 */
[----:B------:R-:W-:Y:S02]  /*71d0*/  IMAD.MOV.U32 R30, RZ, RZ, R12 ;  /* 0x000000ffff1e7224 */ /* 0x000fe400078e000c */
[----:B------:R-:W-:Y:S02]  /*71e0*/  IMAD.MOV.U32 R31, RZ, RZ, R13 ;  /* 0x000000ffff1f7224 */ /* 0x000fe400078e000d */
[----:B------:R-:W-:Y:S02]  /*71f0*/  VIADD R17, R17, 0x1 ;  /* 0x0000000111117836 */ /* 0x000fe40000000000 */
[----:B------:R-:W-:Y:S02]  /*7200*/  VIADD R15, R15, 0x1 ;  /* 0x000000010f0f7836 */ /* 0x000fe40000000000 */
[----:B--2---:R-:W-:-:S04]  /*7210*/  IMAD.WIDE.U32 R30, P2, R28, R2, R30 ;  /* 0x000000021c1e7225 */ /* 0x004fc8000784001e */
[----:B------:R-:W-:Y:S02]  /*7220*/  IMAD R12, R28, R4, RZ ;  /* 0x000000041c0c7224 */ /* 0x000fe400078e02ff */
[C---:B------:R-:W-:Y:S02]  /*7230*/  IMAD R5, R29.reuse, R2, RZ ;  /* 0x000000021d057224 */ /* 0x040fe400078e02ff */
[----:B------:R-:W-:Y:S01]  /*7240*/  IMAD R14, R29, R4, RZ ;  /* 0x000000041d0e7224 */ /* 0x000fe200078e02ff */
[----:B------:R-:W-:-:S04]  /*7250*/  IADD3 R12, P0, PT, R12, R31, RZ ;  /* 0x0000001f0c0c7210 */ /* 0x000fc80007f1e0ff */
[----:B------:R-:W-:Y:S01]  /*7260*/  IADD3 R13, P1, PT, R5, R12, RZ ;  /* 0x0000000c050d7210 */ /* 0x000fe20007f3e0ff */
[C---:B------:R-:W-:Y:S02]  /*7270*/  IMAD R5, R16.reuse, 0x8, R1 ;  /* 0x0000000810057824 */ /* 0x040fe400078e0201 */
[----:B------:R-:W-:Y:S02]  /*7280*/  IMAD.MOV.U32 R12, RZ, RZ, R30 ;  /* 0x000000ffff0c7224 */ /* 0x000fe400078e001e */
[----:B------:R-:W-:-:S03]  /*7290*/  VIADD R16, R16, 0x1 ;  /* 0x0000000110107836 */ /* 0x000fc60000000000 */
[----:B------:R0:W-:Y:S02]  /*72a0*/  STL.64 [R5], R12 ;  /* 0x0000000c05007387 */ /* 0x0001e40000100a00 */
[----:B0-----:R-:W-:-:S04]  /*72b0*/  IMAD.HI.U32 R12, R28, R4, RZ ;  /* 0x000000041c0c7227 */ /* 0x001fc800078e00ff */
[----:B------:R-:W-:-:S04]  /*72c0*/  IMAD.HI.U32 R5, R29, R2, RZ ;  /* 0x000000021d057227 */ /* 0x000fc800078e00ff */
[----:B------:R-:W-:Y:S02]  /*72d0*/  IMAD.X R12, RZ, RZ, R12, P2 ;  /* 0x000000ffff0c7224 */ /* 0x000fe400010e060c */
[----:B------:R-:W-:-:S03]  /*72e0*/  IMAD.HI.U32 R13, R29, R4, RZ ;  /* 0x000000041d0d7227 */ /* 0x000fc600078e00ff */
[----:B------:R-:W-:-:S04]  /*72f0*/  IADD3.X R5, P0, PT, R5, R12, RZ, P0, !PT ;  /* 0x0000000c05057210 */ /* 0x000fc8000071e4ff */
[----:B------:R-:W-:Y:S01]  /*7300*/  IADD3.X R5, P1, PT, R14, R5, RZ, P1, !PT ;  /* 0x000000050e057210 */ /* 0x000fe20000f3e4ff */
[----:B------:R-:W-:Y:S01]  /*7310*/  IMAD.X R12, RZ, RZ, R13, P0 ;  /* 0x000000ffff0c7224 */ /* 0x000fe200000e060d */
[----:B------:R-:W-:-:S03]  /*7320*/  ISETP.NE.AND P0, PT, R17, -0xf, PT ;  /* 0xfffffff11100780c */ /* 0x000fc60003f05270 */
[----:B------:R-:W-:-:S04]  /*7330*/  IMAD.X R12, RZ, RZ, R12, P1 ;  /* 0x000000ffff0c7224 */ /* 0x000fc800008e060c */
[----:B------:R-:W-:Y:S02]  /*7340*/  IMAD.MOV.U32 R13, RZ, RZ, R12 ;  /* 0x000000ffff0d7224 */ /* 0x000fe400078e000c */
[----:B------:R-:W-:-:S04]  /*7350*/  IMAD.MOV.U32 R12, RZ, RZ, R5 ;  /* 0x000000ffff0c7224 */ /* 0x000fc800078e0005 */
[----:B------:R-:W-:Y:S05]  /*7360*/  @P0 BRA `(.L_x_77) ;  /* 0xfffffffc00840947 */ /* 0x000fea000383ffff */
[----:B------:R-:W-:Y:S05]  /*7370*/  BSYNC.RECONVERGENT B4 ;  /* 0x0000000000047941 */ /* 0x000fea0003800200 */
.L_x_76:
[----:B------:R-:W-:-:S07]  /*7380*/  IMAD.MOV.U32 R5, RZ, RZ, R3 ;  /* 0x000000ffff057224 */ /* 0x000fce00078e0003 */
.L_x_75:
[----:B------:R-:W-:Y:S05]  /*7390*/  BSYNC.RECONVERGENT B3 ;  /* 0x0000000000037941 */ /* 0x000fea0003800200 */
.L_x_74:
[----:B------:R-:W-:Y:S01]  /*73a0*/  LOP3.LUT P0, R21, R21, 0x3f, RZ, 0xc0, !PT ;  /* 0x0000003f15157812 */ /* 0x000fe2000780c0ff */
[----:B------:R-:W-:-:S04]  /*73b0*/  IMAD.IADD R0, R0, 0x1, R5 ;  /* 0x0000000100007824 */ /* 0x000fc800078e0205 */
[----:B------:R-:W-:-:S05]  /*73c0*/  IMAD.U32 R17, R0, 0x8, R1 ;  /* 0x0000000800117824 */ /* 0x000fca00078e0001 */
[----:B------:R0:W-:Y:S04]  /*73d0*/  STL.64 [R17+-0x78], R12 ;  /* 0xffff880c11007387 */ /* 0x0001e80000100a00 */
[----:B------:R-:W2:Y:S04]  /*73e0*/  LDL.64 R4, [R1+0x10] ;  /* 0x0000100001047983 */ /* 0x000ea80000100a00 */
[----:B------:R-:W3:Y:S04]  /*73f0*/  LDL.64 R2, [R1+0x18] ;  /* 0x0000180001027983 */ /* 0x000ee80000100a00 */
[----:B0-----:R-:W4:Y:S01]  /*7400*/  @P0 LDL.64 R12, [R1+0x8] ;  /* 0x00000800010c0983 */ /* 0x001f220000100a00 */
[----:B------:R-:W-:Y:S01]  /*7410*/  @P0 LOP3.LUT R0, R21, 0x3f, RZ, 0x3c, !PT ;  /* 0x0000003f15000812 */ /* 0x000fe200078e3cff */
[----:B------:R-:W-:Y:S01]  /*7420*/  BSSY.RECONVERGENT B3, `(.L_x_78) ;  /* 0x0000034000037945 */ /* 0x000fe20003800200 */
[----:B--2---:R-:W-:-:S02]  /*7430*/  @P0 SHF.L.U32 R15, R4, R21, RZ ;  /* 0x00000015040f0219 */ /* 0x004fc400000006ff */
[----:B------:R-:W-:Y:S02]  /*7440*/  @P0 SHF.L.U64.HI R14, R4, R21, R5 ;  /* 0x00000015040e0219 */ /* 0x000fe40000010205 */
[--C-:B----4-:R-:W-:Y:S02]  /*7450*/  @P0 SHF.R.U64 R16, R12, 0x1, R13.reuse ;  /* 0x000000010c100819 */ /* 0x110fe4000000120d */
[----:B------:R-:W-:Y:S02]  /*7460*/  @P0 SHF.R.U32.HI R18, RZ, 0x1, R13 ;  /* 0x00000001ff120819 */ /* 0x000fe4000001160d */
[--C-:B------:R-:W-:Y:S02]  /*7470*/  @P0 SHF.R.U32.HI R12, RZ, 0x1, R5.reuse ;  /* 0x00000001ff0c0819 */ /* 0x100fe40000011605 */
[----:B------:R-:W-:Y:S02]  /*7480*/  @P0 SHF.R.U64 R16, R16, R0, R18 ;  /* 0x0000000010100219 */ /* 0x000fe40000001212 */
[----:B------:R-:W-:-:S02]  /*7490*/  @P0 SHF.R.U64 R13, R4, 0x1, R5 ;  /* 0x00000001040d0819 */ /* 0x000fc40000001205 */
[----:B------:R-:W-:Y:S02]  /*74a0*/  @P0 SHF.R.U32.HI R18, RZ, R0, R18 ;  /* 0x00000000ff120219 */ /* 0x000fe40000011612 */
[----:B------:R-:W-:Y:S02]  /*74b0*/  @P0 LOP3.LUT R4, R15, R16, RZ, 0xfc, !PT ;  /* 0x000000100f040212 */ /* 0x000fe400078efcff */
[-C--:B---3--:R-:W-:Y:S02]  /*74c0*/  @P0 SHF.L.U32 R17, R2, R21.reuse, RZ ;  /* 0x0000001502110219 */ /* 0x088fe400000006ff */
[--C-:B------:R-:W-:Y:S02]  /*74d0*/  @P0 SHF.R.U64 R13, R13, R0, R12.reuse ;  /* 0x000000000d0d0219 */ /* 0x100fe4000000120c */
[----:B------:R-:W-:Y:S02]  /*74e0*/  @P0 LOP3.LUT R5, R14, R18, RZ, 0xfc, !PT ;  /* 0x000000120e050212 */ /* 0x000fe400078efcff */
[----:B------:R-:W-:Y:S01]  /*74f0*/  @P0 SHF.R.U32.HI R12, RZ, R0, R12 ;  /* 0x00000000ff0c0219 */ /* 0x000fe2000001160c */
[----:B------:R-:W-:Y:S01]  /*7500*/  IMAD.SHL.U32 R0, R4, 0x4, RZ ;  /* 0x0000000404007824 */ /* 0x000fe200078e00ff */
[----:B------:R-:W-:-:S02]  /*7510*/  @P0 SHF.L.U64.HI R21, R2, R21, R3 ;  /* 0x0000001502150219 */ /* 0x000fc40000010203 */
[----:B------:R-:W-:Y:S02]  /*7520*/  @P0 LOP3.LUT R2, R17, R13, RZ, 0xfc, !PT ;  /* 0x0000000d11020212 */ /* 0x000fe400078efcff */
[----:B------:R-:W-:Y:S02]  /*7530*/  SHF.L.U64.HI R4, R4, 0x2, R5 ;  /* 0x0000000204047819 */ /* 0x000fe40000010205 */
[----:B------:R-:W-:Y:S02]  /*7540*/  @P0 LOP3.LUT R3, R21, R12, RZ, 0xfc, !PT ;  /* 0x0000000c15030212 */ /* 0x000fe400078efcff */
[----:B------:R-:W-:Y:S02]  /*7550*/  SHF.L.W.U32.HI R5, R5, 0x2, R2 ;  /* 0x0000000205057819 */ /* 0x000fe40000010e02 */
[----:B------:R-:W-:Y:S02]  /*7560*/  IADD3 RZ, P0, PT, RZ, -R0, RZ ;  /* 0x80000000ffff7210 */ /* 0x000fe40007f1e0ff */
[----:B------:R-:W-:-:S02]  /*7570*/  LOP3.LUT R13, RZ, R4, RZ, 0x33, !PT ;  /* 0x00000004ff0d7212 */ /* 0x000fc400078e33ff */
[----:B------:R-:W-:Y:S02]  /*7580*/  SHF.L.W.U32.HI R12, R2, 0x2, R3 ;  /* 0x00000002020c7819 */ /* 0x000fe40000010e03 */
[----:B------:R-:W-:Y:S02]  /*7590*/  LOP3.LUT R14, RZ, R5, RZ, 0x33, !PT ;  /* 0x00000005ff0e7212 */ /* 0x000fe400078e33ff */
[----:B------:R-:W-:Y:S02]  /*75a0*/  IADD3.X R13, P0, PT, RZ, R13, RZ, P0, !PT ;  /* 0x0000000dff0d7210 */ /* 0x000fe4000071e4ff */
[----:B------:R-:W-:Y:S02]  /*75b0*/  LOP3.LUT R2, RZ, R12, RZ, 0x33, !PT ;  /* 0x0000000cff027212 */ /* 0x000fe400078e33ff */
[----:B------:R-:W-:Y:S02]  /*75c0*/  IADD3.X R14, P1, PT, RZ, R14, RZ, P0, !PT ;  /* 0x0000000eff0e7210 */ /* 0x000fe4000073e4ff */
[----:B------:R-:W-:-:S03]  /*75d0*/  ISETP.GT.U32.AND P2, PT, R5, -0x1, PT ;  /* 0xffffffff0500780c */ /* 0x000fc60003f44070 */
[----:B------:R-:W-:Y:S01]  /*75e0*/  IMAD.X R2, RZ, RZ, R2, P1 ;  /* 0x000000ffff027224 */ /* 0x000fe200008e0602 */
[----:B------:R-:W-:-:S04]  /*75f0*/  ISETP.GT.AND.EX P0, PT, R12, -0x1, PT, P2 ;  /* 0xffffffff0c00780c */ /* 0x000fc80003f04320 */
[----:B------:R-:W-:Y:S02]  /*7600*/  SEL R2, R12, R2, P0 ;  /* 0x000000020c027207 */ /* 0x000fe40000000000 */
[----:B------:R-:W-:Y:S02]  /*7610*/  SEL R5, R5, R14, P0 ;  /* 0x0000000e05057207 */ /* 0x000fe40000000000 */
[----:B------:R-:W-:-:S04]  /*7620*/  ISETP.NE.U32.AND P1, PT, R2, RZ, PT ;  /* 0x000000ff0200720c */ /* 0x000fc80003f25070 */
[----:B------:R-:W-:-:S06]  /*7630*/  SEL R14, R5, R2, !P1 ;  /* 0x00000002050e7207 */ /* 0x000fcc0004800000 */
[----:B------:R-:W0:Y:S02]  /*7640*/  FLO.U32 R14, R14 ;  /* 0x0000000e000e7300 */ /* 0x000e2400000e0000 */
[C---:B0-----:R-:W-:Y:S02]  /*7650*/  IADD3 R15, PT, PT, -R14.reuse, 0x1f, RZ ;  /* 0x0000001f0e0f7810 */ /* 0x041fe40007ffe1ff */
[----:B------:R-:W-:-:S03]  /*7660*/  IADD3 R14, PT, PT, -R14, 0x3f, RZ ;  /* 0x0000003f0e0e7810 */ /* 0x000fc60007ffe1ff */
[----:B------:R-:W-:-:S05]  /*7670*/  @P1 IMAD.MOV R14, RZ, RZ, R15 ;  /* 0x000000ffff0e1224 */ /* 0x000fca00078e020f */
[----:B------:R-:W-:Y:S01]  /*7680*/  ISETP.NE.AND P1, PT, R14, RZ, PT ;  /* 0x000000ff0e00720c */ /* 0x000fe20003f25270 */
[----:B------:R-:W-:Y:S01]  /*7690*/  @!P0 IMAD.MOV R0, RZ, RZ, -R0 ;  /* 0x000000ffff008224 */ /* 0x000fe200078e0a00 */
[----:B------:R-:W-:-:S11]  /*76a0*/  SEL R13, R4, R13, P0 ;  /* 0x0000000d040d7207 */ /* 0x000fd60000000000 */
[----:B------:R-:W-:Y:S05]  /*76b0*/  @!P1 BRA `(.L_x_79) ;  /* 0x0000000000289947 */ /* 0x000fea0003800000 */
[----:B------:R-:W-:Y:S02]  /*76c0*/  LOP3.LUT R4, R14, 0x3f, RZ, 0xc0, !PT ;  /* 0x0000003f0e047812 */ /* 0x000fe400078ec0ff */
[--C-:B------:R-:W-:Y:S02]  /*76d0*/  SHF.R.U64 R0, R0, 0x1, R13.reuse ;  /* 0x0000000100007819 */ /* 0x100fe4000000120d */
[CC--:B------:R-:W-:Y:S02]  /*76e0*/  SHF.L.U64.HI R2, R5.reuse, R4.reuse, R2 ;  /* 0x0000000405027219 */ /* 0x0c0fe40000010202 */
[----:B------:R-:W-:Y:S02]  /*76f0*/  SHF.L.U32 R5, R5, R4, RZ ;  /* 0x0000000405057219 */ /* 0x000fe400000006ff */
[----:B------:R-:W-:Y:S02]  /*7700*/  SHF.R.U32.HI R13, RZ, 0x1, R13 ;  /* 0x00000001ff0d7819 */ /* 0x000fe4000001160d */
[----:B------:R-:W-:-:S04]  /*7710*/  LOP3.LUT R4, R14, 0x3f, RZ, 0xc, !PT ;  /* 0x0000003f0e047812 */ /* 0x000fc800078e0cff */
[-CC-:B------:R-:W-:Y:S02]  /*7720*/  SHF.R.U64 R0, R0, R4.reuse, R13.reuse ;  /* 0x0000000400007219 */ /* 0x180fe4000000120d */
[----:B------:R-:W-:Y:S02]  /*7730*/  SHF.R.U32.HI R4, RZ, R4, R13 ;  /* 0x00000004ff047219 */ /* 0x000fe4000001160d */
[----:B------:R-:W-:Y:S02]  /*7740*/  LOP3.LUT R5, R5, R0, RZ, 0xfc, !PT ;  /* 0x0000000005057212 */ /* 0x000fe400078efcff */
[----:B------:R-:W-:-:S07]  /*7750*/  LOP3.LUT R2, R2, R4, RZ, 0xfc, !PT ;  /* 0x0000000402027212 */ /* 0x000fce00078efcff */
.L_x_79:
[----:B------:R-:W-:Y:S05]  /*7760*/  BSYNC.RECONVERGENT B3 ;  /* 0x0000000000037941 */ /* 0x000fea0003800200 */
.L_x_78:
[----:B------:R-:W-:-:S04]  /*7770*/  IMAD.WIDE.U32 R16, R5, 0x2168c235, RZ ;  /* 0x2168c23505107825 */ /* 0x000fc800078e00ff */
[----:B------:R-:W-:Y:S01]  /*7780*/  IMAD.MOV.U32 R22, RZ, RZ, R17 ;  /* 0x000000ffff167224 */ /* 0x000fe200078e0011 */
[----:B------:R-:W-:Y:S01]  /*7790*/  IADD3 RZ, P1, PT, R16, R16, RZ ;  /* 0x0000001010ff7210 */ /* 0x000fe20007f3e0ff */
[----:B------:R-:W-:Y:S02]  /*77a0*/  IMAD.MOV.U32 R23, RZ, RZ, RZ ;  /* 0x000000ffff177224 */ /* 0x000fe400078e00ff */
[----:B------:R-:W-:-:S04]  /*77b0*/  IMAD.HI.U32 R0, R2, -0x36f0255e, RZ ;  /* 0xc90fdaa202007827 */ /* 0x000fc800078e00ff */
[----:B------:R-:W-:-:S04]  /*77c0*/  IMAD.WIDE.U32 R4, R5, -0x36f0255e, R22 ;  /* 0xc90fdaa205047825 */ /* 0x000fc800078e0016 */
[----:B------:R-:W-:-:S04]  /*77d0*/  IMAD.WIDE.U32 R4, P2, R2, 0x2168c235, R4 ;  /* 0x2168c23502047825 */ /* 0x000fc80007840004 */
[----:B------:R-:W-:Y:S01]  /*77e0*/  IMAD R2, R2, -0x36f0255e, RZ ;  /* 0xc90fdaa202027824 */ /* 0x000fe200078e02ff */
[----:B------:R-:W-:Y:S01]  /*77f0*/  IADD3.X RZ, P1, PT, R4, R4, RZ, P1, !PT ;  /* 0x0000000404ff7210 */ /* 0x000fe20000f3e4ff */
[----:B------:R-:W-:-:S03]  /*7800*/  IMAD.X R0, RZ, RZ, R0, P2 ;  /* 0x000000ffff007224 */ /* 0x000fc600010e0600 */
[----:B------:R-:W-:-:S04]  /*7810*/  IADD3 R2, P2, PT, R2, R5, RZ ;  /* 0x0000000502027210 */ /* 0x000fc80007f5e0ff */
[C---:B------:R-:W-:Y:S01]  /*7820*/  ISETP.GT.U32.AND P3, PT, R2.reuse, RZ, PT ;  /* 0x000000ff0200720c */ /* 0x040fe20003f64070 */
[----:B------:R-:W-:Y:S01]  /*7830*/  IMAD.X R5, RZ, RZ, R0, P2 ;  /* 0x000000ffff057224 */ /* 0x000fe200010e0600 */
[----:B------:R-:W-:-:S04]  /*7840*/  IADD3.X R13, P2, PT, R2, R2, RZ, P1, !PT ;  /* 0x00000002020d7210 */ /* 0x000fc80000f5e4ff */
[C---:B------:R-:W-:Y:S01]  /*7850*/  ISETP.GT.AND.EX P1, PT, R5.reuse, RZ, PT, P3 ;  /* 0x000000ff0500720c */ /* 0x040fe20003f24330 */
[----:B------:R-:W-:-:S03]  /*7860*/  IMAD.X R0, R5, 0x1, R5, P2 ;  /* 0x0000000105007824 */ /* 0x000fc600010e0605 */
[----:B------:R-:W-:Y:S02]  /*7870*/  SEL R13, R13, R2, P1 ;  /* 0x000000020d0d7207 */ /* 0x000fe40000800000 */
[----:B------:R-:W-:Y:S02]  /*7880*/  SEL R0, R0, R5, P1 ;  /* 0x0000000500007207 */ /* 0x000fe40000800000 */
[----:B------:R-:W-:Y:S02]  /*7890*/  IADD3 R5, P2, PT, R13, 0x1, RZ ;  /* 0x000000010d057810 */ /* 0x000fe40007f5e0ff */
[----:B------:R-:W-:Y:S02]  /*78a0*/  SEL R13, RZ, 0xffffffff, !P1 ;  /* 0xffffffffff0d7807 */ /* 0x000fe40004800000 */
[----:B------:R-:W-:Y:S01]  /*78b0*/  LOP3.LUT P1, R4, R20, 0x80000000, RZ, 0xc0, !PT ;  /* 0x8000000014047812 */ /* 0x000fe2000782c0ff */
[----:B------:R-:W-:Y:S02]  /*78c0*/  IMAD.X R0, RZ, RZ, R0, P2 ;  /* 0x000000ffff007224 */ /* 0x000fe400010e0600 */
[----:B------:R-:W-:Y:S01]  /*78d0*/  IMAD.IADD R14, R13, 0x1, -R14 ;  /* 0x000000010d0e7824 */ /* 0x000fe200078e0a0e */
[----:B------:R-:W-:-:S02]  /*78e0*/  SHF.R.U32.HI R13, RZ, 0x1e, R3 ;  /* 0x0000001eff0d7819 */ /* 0x000fc40000011603 */
[----:B------:R-:W-:Y:S01]  /*78f0*/  SHF.R.U64 R5, R5, 0xa, R0 ;  /* 0x0000000a05057819 */ /* 0x000fe20000001200 */
[----:B------:R-:W-:Y:S01]  /*7900*/  IMAD.SHL.U32 R3, R14, 0x100000, RZ ;  /* 0x001000000e037824 */ /* 0x000fe200078e00ff */
[----:B------:R-:W-:Y:S02]  /*7910*/  LEA.HI R12, R12, R13, RZ, 0x1 ;  /* 0x0000000d0c0c7211 */ /* 0x000fe400078f08ff */
[----:B------:R-:W-:Y:S02]  /*7920*/  IADD3 R5, P2, PT, R5, 0x1, RZ ;  /* 0x0000000105057810 */ /* 0x000fe40007f5e0ff */
[----:B------:R-:W-:Y:S01]  /*7930*/  @!P0 LOP3.LUT R4, R4, 0x80000000, RZ, 0x3c, !PT ;  /* 0x8000000004048812 */ /* 0x000fe200078e3cff */
[----:B------:R-:W-:Y:S01]  /*7940*/  @P1 IMAD.MOV R12, RZ, RZ, -R12 ;  /* 0x000000ffff0c1224 */ /* 0x000fe200078e0a0c */
[----:B------:R-:W-:-:S04]  /*7950*/  LEA.HI.X R0, R0, RZ, RZ, 0x16, P2 ;  /* 0x000000ff00007211 */ /* 0x000fc800010fb4ff */
[--C-:B------:R-:W-:Y:S02]  /*7960*/  SHF.R.U64 R5, R5, 0x1, R0.reuse ;  /* 0x0000000105057819 */ /* 0x100fe40000001200 */
[----:B------:R-:W-:Y:S02]  /*7970*/  SHF.R.U32.HI R0, RZ, 0x1, R0 ;  /* 0x00000001ff007819 */ /* 0x000fe40000011600 */
[----:B------:R-:W-:-:S04]  /*7980*/  IADD3 R2, P2, P3, RZ, RZ, R5 ;  /* 0x000000ffff027210 */ /* 0x000fc80007b5e005 */
[----:B------:R-:W-:-:S04]  /*7990*/  IADD3.X R3, PT, PT, R3, 0x3fe00000, R0, P2, P3 ;  /* 0x3fe0000003037810 */ /* 0x000fc800017e6400 */
[----:B------:R-:W-:-:S07]  /*79a0*/  LOP3.LUT R4, R3, R4, RZ, 0xfc, !PT ;  /* 0x0000000403047212 */ /* 0x000fce00078efcff */
.L_x_73:
[----:B------:R-:W-:Y:S02]  /*79b0*/  IMAD.MOV.U32 R3, RZ, RZ, R4 ;  /* 0x000000ffff037224 */ /* 0x000fe400078e0004 */
[----:B------:R-:W-:Y:S02]  /*79c0*/  IMAD.MOV.U32 R4, RZ, RZ, R19 ;  /* 0x000000ffff047224 */ /* 0x000fe400078e0013 */
[----:B------:R-:W-:Y:S02]  /*79d0*/  IMAD.MOV.U32 R5, RZ, RZ, 0x0 ;  /* 0x00000000ff057424 */ /* 0x000fe400078e00ff */
[----:B------:R-:W-:Y:S02]  /*79e0*/  IMAD.MOV.U32 R0, RZ, RZ, R12 ;  /* 0x000000ffff007224 */ /* 0x000fe400078e000c */
[----:B------:R-:W-:Y:S05]  /*79f0*/  RET.REL.NODEC R4 `(_Z12masterkernelPiPdS_PtPhS0_S_S0_S_S_S_S_S_S0_S_S0_ddd) ;  /* 0xffffff8404807950 */ /* 0x000fea0003c3ffff */
.L_x_80:
[----:B------:R-:W-:-:S00]  /*7a00*/  BRA `(.L_x_80) ;  /* 0xfffffffc00fc7947 */ /* 0x000fc0000383ffff */
[----:B------:R-:W-:-:S00]  /*7a10*/  NOP ;  /* 0x0000000000007918 */ /* 0x000fc00000000000 */
        /* <DEDUP_REMOVED lines=14> */
.L_x_100:


//--------------------- .nv.global.init           --------------------------
	.section	.nv.global.init,"aw",@progbits
	.align	16
.nv.global.init:
	.type		__cudart_sin_cos_coeffs,@object
	.size		__cudart_sin_cos_coeffs,(__cudart_i2opi_d - __cudart_sin_cos_coeffs)
__cudart_sin_cos_coeffs:
        /*0000*/ 	.byte	0x46, 0xd2, 0xb0, 0x2c, 0xf1, 0xe5, 0x5a, 0xbe, 0x92, 0xe3, 0xac, 0x69, 0xe3, 0x1d, 0xc7, 0x3e
        /*0010*/ 	.byte	0xa1, 0x62, 0xdb, 0x19, 0xa0, 0x01, 0x2a, 0xbf, 0x18, 0x08, 0x11, 0x11, 0x11, 0x11, 0x81, 0x3f
        /*0020*/ 	.byte	0x54, 0x55, 0x55, 0x55, 0x55, 0x55, 0xc5, 0xbf, 0x00, 0x00, 0x00, 0x00, 0x00, 0x00, 0x00, 0x00
        /*0030*/ 	.byte	0x00, 0x00, 0x00, 0x00, 0x00, 0x00, 0x00, 0x00, 0x64, 0x81, 0xfd, 0x20, 0x83, 0xff, 0xa8, 0xbd
        /*0040*/ 	.byte	0x28, 0x85, 0xef, 0xc1, 0xa7, 0xee, 0x21, 0x3e, 0xd9, 0xe6, 0x06, 0x8e, 0x4f, 0x7e, 0x92, 0xbe
        /*0050*/ 	.byte	0xe9, 0xbc, 0xdd, 0x19, 0xa0, 0x01, 0xfa, 0x3e, 0x47, 0x5d, 0xc1, 0x16, 0x6c, 0xc1, 0x56, 0xbf
        /*0060*/ 	.byte	0x51, 0x55, 0x55, 0x55, 0x55, 0x55, 0xa5, 0x3f, 0x00, 0x00, 0x00, 0x00, 0x00, 0x00, 0xe0, 0xbf
        /*0070*/ 	.byte	0x00, 0x00, 0x00, 0x00, 0x00, 0x00, 0xf0, 0x3f, 0x00, 0x00, 0x00, 0x00, 0x00, 0x00, 0x00, 0x00
	.type		__cudart_i2opi_d,@object
	.size		__cudart_i2opi_d,(.L_0 - __cudart_i2opi_d)
__cudart_i2opi_d:
        /* <DEDUP_REMOVED lines=9> */
.L_0:


//--------------------- .nv.shared.reserved.0     --------------------------
	.section	.nv.shared.reserved.0,"aw",@nobits
	.weak		__nv_reservedSMEM_offset_0_alias
	.size		__nv_reservedSMEM_offset_0_alias, 0, 64
	.other		__nv_reservedSMEM_offset_0_alias,@"STO_CUDA_RESERVED_SHARED STV_DEFAULT"
__nv_reservedSMEM_offset_0_alias:
	.zero		0
	.zero		64


//--------------------- .nv.constant0._Z12masterkernelPiPdS_PtPhS0_S_S0_S_S_S_S_S_S0_S_S0_ddd --------------------------
	.section	.nv.constant0._Z12masterkernelPiPdS_PtPhS0_S_S0_S_S_S_S_S_S0_S_S0_ddd,"a",@progbits
	.sectionflags	@""
	.align	4
.nv.constant0._Z12masterkernelPiPdS_PtPhS0_S_S0_S_S_S_S_S_S0_S_S0_ddd:
	.zero		1048


//--------------------- SYMBOLS --------------------------

	.type		.nv.reservedSmem.offset0,@object
	.size		.nv.reservedSmem.offset0,0x4
